// auto-generated by cutlass_sweep.gemm — config: {"arch": "sm_100", "cluster_m": 2, "cluster_n": 2, "dtype": "fp16", "stages": 5, "tile_k": 32, "tile_m": 64, "tile_n": 128}
#include "cutlass/cutlass.h"
#include "cutlass/gemm/collective/collective_builder.hpp"
#include "cutlass/gemm/device/gemm_universal_adapter.h"
#include "cutlass/gemm/kernel/gemm_universal.hpp"
#include "cutlass/epilogue/collective/collective_builder.hpp"

using ElemA = cutlass::half_t;
using ElemB = cutlass::half_t;
using ElemCD = cutlass::half_t;
using Acc  = float;
using TileShape    = cute::Shape<cute::_64, cute::_128, cute::_32>;
using ClusterShape = cute::Shape<cute::_2, cute::_2, cute::_1>;

using CollectiveEpilogue = typename cutlass::epilogue::collective::CollectiveBuilder<
    cutlass::arch::Sm100, cutlass::arch::OpClassTensorOp,
    TileShape, ClusterShape,
    cutlass::epilogue::collective::EpilogueTileAuto,
    Acc, Acc,
    ElemCD, cutlass::layout::RowMajor, 128 / cutlass::sizeof_bits<ElemCD>::value,
    ElemCD, cutlass::layout::RowMajor, 128 / cutlass::sizeof_bits<ElemCD>::value,
    cutlass::epilogue::collective::EpilogueScheduleAuto
  >::CollectiveOp;

using CollectiveMainloop = typename cutlass::gemm::collective::CollectiveBuilder<
    cutlass::arch::Sm100, cutlass::arch::OpClassTensorOp,
    ElemA, cutlass::layout::RowMajor, 128 / cutlass::sizeof_bits<ElemA>::value,
    ElemB, cutlass::layout::ColumnMajor, 128 / cutlass::sizeof_bits<ElemB>::value,
    Acc,
    TileShape, ClusterShape,
    cutlass::gemm::collective::StageCount<5>,
    cutlass::gemm::collective::KernelScheduleAuto
  >::CollectiveOp;

using GemmKernel = cutlass::gemm::kernel::GemmUniversal<
    cute::Shape<int,int,int,int>,
    CollectiveMainloop,
    CollectiveEpilogue
>;
using Gemm = cutlass::gemm::device::GemmUniversalAdapter<GemmKernel>;

// Force the device kernel symbol into the cubin without needing a host main.
auto* _anchor = &cutlass::device_kernel<GemmKernel>;


// ===== COMPILED SASS (sm_100a) =====

	.target	sm_100a

	.elftype	@"ET_EXEC"


//--------------------- .note.nv.tkinfo           --------------------------
	.section	.note.nv.tkinfo,"",@"SHT_NOTE"
	.sectionflags	@"SHF_NOTE_NV_TKINFO"
	.tkinfo
        /*0018*/ 	.word	0x00000002
        /*0030*/ 	.string	""
        /*0030*/ 	.string	"ptxas"
        /*0030*/ 	.string	"Cuda compilation tools, release 13.0, V13.0.88"
        /*0030*/ 	.string	"Build cuda_13.0.r13.0/compiler.36424714_0"
        /*0030*/ 	.string	"-arch sm_100a -m 64 "



//--------------------- .note.nv.cuinfo           --------------------------
	.section	.note.nv.cuinfo,"",@"SHT_NOTE"
	.sectionflags	@"SHF_NOTE_NV_CUINFO"
        /*0018*/ 	.short	0x0002
        /*001a*/ 	.short	0x0064
        /*001c*/ 	.short	0x0082
	.zero		2


//--------------------- .nv.info                  --------------------------
	.section	.nv.info,"",@"SHT_CUDA_INFO"
	.align	4


	//----- nvinfo : EIATTR_REGCOUNT
	.align		4
        /*0000*/ 	.byte	0x04, 0x2f
        /*0002*/ 	.short	(.L_19 - .L_18)
	.align		4
.L_18:
        /*0004*/ 	.word	index@(_ZN7cutlass13device_kernelINS_4gemm6kernel13GemmUniversalIN4cute5tupleIJiiiiEEENS1_10collective13CollectiveMmaINS1_35MainloopSm100TmaUmmaWarpSpecializedILi5ELi2ELi4ENS5_IJNS4_1CILi2EEESB_NSA_ILi1EEEEEEEENS5_IJNSA_ILi64EEENSA_ILi128EEENSA_ILi32EEEEEENS_6half_tENS5_IJlSC_lEEESJ_SK_NS4_8TiledMMAINS4_8MMA_AtomIJNS4_20SM100_MMA_F16BF16_SSISJ_SJ_fLi64ELi128ELNS4_4UMMA5MajorE0ELSP_0ELNSO_7ScaleInE0ELSQ_0EEEEEENS4_6LayoutINS5_IJSC_SC_SC_EEENS5_IJNSA_ILi0EEESV_SV_EEEEENS5_IJNS4_10UnderscoreESY_SY_EEEEENS4_23SM90_TMA_LOAD_MULTICASTENS4_14ComposedLayoutINS4_7SwizzleILi2ELi4ELi3EEENS4_18smem_ptr_flag_bitsILi16EEENST_INS5_IJNSA_ILi8EEESH_EEENS5_IJSH_SC_EEEEEEEvNS4_8identityES11_S1B_vS1C_EENS_8epilogue10collective18CollectiveEpilogueINS1E_23Sm100TmaWarpSpecializedILi4ELi2ELi16ELb1ELb0EEEJSI_NS5_IJNST_ISF_SC_EENST_ISH_SC_EEEEESJ_SK_SJ_SK_NS1E_6fusion15FusionCallbacksIS1I_NS1M_17LinearCombinationISJ_fSJ_fLNS_15FloatRoundStyleE2EEESI_S1L_JEEENS4_5SM1004TMEM4LOAD26SM100_TMEM_LOAD_16dp256b4xENS4_13SM90_TMA_LOADES1B_NS4_17SM75_U32x4_LDSM_NENS4_14SM90_TMA_STOREES1B_NS4_17SM90_U32x4_STSM_NENS4_39AutoVectorizingCopyWithAssumedAlignmentILi128EEEEEEvvEEEEvNT_6ParamsE)
        /*0008*/ 	.word	0x00000044


	//----- nvinfo : EIATTR_FRAME_SIZE
	.align		4
.L_19:
        /*000c*/ 	.byte	0x04, 0x11
        /*000e*/ 	.short	(.L_21 - .L_20)
	.align		4
.L_20:
        /*0010*/ 	.word	index@($__internal_2_$__cuda_sm10x_tcgen05_guardrail_trap_unallocated_columns_being_dealloced)
        /*0014*/ 	.word	0x00000000


	//----- nvinfo : EIATTR_FRAME_SIZE
	.align		4
.L_21:
        /*0018*/ 	.byte	0x04, 0x11
        /*001a*/ 	.short	(.L_23 - .L_22)
	.align		4
.L_22:
        /*001c*/ 	.word	index@($__internal_1_$__cuda_sm10x_tcgen05_guardrail_trap_phase_invalid_during_alloc)
        /*0020*/ 	.word	0x00000000


	//----- nvinfo : EIATTR_FRAME_SIZE
	.align		4
.L_23:
        /*0024*/ 	.byte	0x04, 0x11
        /*0026*/ 	.short	(.L_25 - .L_24)
	.align		4
.L_24:
        /*0028*/ 	.word	index@($__internal_0_$__cuda_sm10x_tcgen05_guardrail_trap_col_being_dealloced_not_returned_by_alloc)
        /*002c*/ 	.word	0x00000000


	//----- nvinfo : EIATTR_FRAME_SIZE
	.align		4
.L_25:
        /*0030*/ 	.byte	0x04, 0x11
        /*0032*/ 	.short	(.L_27 - .L_26)
	.align		4
.L_26:
        /*0034*/ 	.word	index@(_ZN7cutlass13device_kernelINS_4gemm6kernel13GemmUniversalIN4cute5tupleIJiiiiEEENS1_10collective13CollectiveMmaINS1_35MainloopSm100TmaUmmaWarpSpecializedILi5ELi2ELi4ENS5_IJNS4_1CILi2EEESB_NSA_ILi1EEEEEEEENS5_IJNSA_ILi64EEENSA_ILi128EEENSA_ILi32EEEEEENS_6half_tENS5_IJlSC_lEEESJ_SK_NS4_8TiledMMAINS4_8MMA_AtomIJNS4_20SM100_MMA_F16BF16_SSISJ_SJ_fLi64ELi128ELNS4_4UMMA5MajorE0ELSP_0ELNSO_7ScaleInE0ELSQ_0EEEEEENS4_6LayoutINS5_IJSC_SC_SC_EEENS5_IJNSA_ILi0EEESV_SV_EEEEENS5_IJNS4_10UnderscoreESY_SY_EEEEENS4_23SM90_TMA_LOAD_MULTICASTENS4_14ComposedLayoutINS4_7SwizzleILi2ELi4ELi3EEENS4_18smem_ptr_flag_bitsILi16EEENST_INS5_IJNSA_ILi8EEESH_EEENS5_IJSH_SC_EEEEEEEvNS4_8identityES11_S1B_vS1C_EENS_8epilogue10collective18CollectiveEpilogueINS1E_23Sm100TmaWarpSpecializedILi4ELi2ELi16ELb1ELb0EEEJSI_NS5_IJNST_ISF_SC_EENST_ISH_SC_EEEEESJ_SK_SJ_SK_NS1E_6fusion15FusionCallbacksIS1I_NS1M_17LinearCombinationISJ_fSJ_fLNS_15FloatRoundStyleE2EEESI_S1L_JEEENS4_5SM1004TMEM4LOAD26SM100_TMEM_LOAD_16dp256b4xENS4_13SM90_TMA_LOADES1B_NS4_17SM75_U32x4_LDSM_NENS4_14SM90_TMA_STOREES1B_NS4_17SM90_U32x4_STSM_NENS4_39AutoVectorizingCopyWithAssumedAlignmentILi128EEEEEEvvEEEEvNT_6ParamsE)
        /*0038*/ 	.word	0x00000000


	//----- nvinfo : EIATTR_MIN_STACK_SIZE
	.align		4
.L_27:
        /*003c*/ 	.byte	0x04, 0x12
        /*003e*/ 	.short	(.L_29 - .L_28)
	.align		4
.L_28:
        /*0040*/ 	.word	index@(_ZN7cutlass13device_kernelINS_4gemm6kernel13GemmUniversalIN4cute5tupleIJiiiiEEENS1_10collective13CollectiveMmaINS1_35MainloopSm100TmaUmmaWarpSpecializedILi5ELi2ELi4ENS5_IJNS4_1CILi2EEESB_NSA_ILi1EEEEEEEENS5_IJNSA_ILi64EEENSA_ILi128EEENSA_ILi32EEEEEENS_6half_tENS5_IJlSC_lEEESJ_SK_NS4_8TiledMMAINS4_8MMA_AtomIJNS4_20SM100_MMA_F16BF16_SSISJ_SJ_fLi64ELi128ELNS4_4UMMA5MajorE0ELSP_0ELNSO_7ScaleInE0ELSQ_0EEEEEENS4_6LayoutINS5_IJSC_SC_SC_EEENS5_IJNSA_ILi0EEESV_SV_EEEEENS5_IJNS4_10UnderscoreESY_SY_EEEEENS4_23SM90_TMA_LOAD_MULTICASTENS4_14ComposedLayoutINS4_7SwizzleILi2ELi4ELi3EEENS4_18smem_ptr_flag_bitsILi16EEENST_INS5_IJNSA_ILi8EEESH_EEENS5_IJSH_SC_EEEEEEEvNS4_8identityES11_S1B_vS1C_EENS_8epilogue10collective18CollectiveEpilogueINS1E_23Sm100TmaWarpSpecializedILi4ELi2ELi16ELb1ELb0EEEJSI_NS5_IJNST_ISF_SC_EENST_ISH_SC_EEEEESJ_SK_SJ_SK_NS1E_6fusion15FusionCallbacksIS1I_NS1M_17LinearCombinationISJ_fSJ_fLNS_15FloatRoundStyleE2EEESI_S1L_JEEENS4_5SM1004TMEM4LOAD26SM100_TMEM_LOAD_16dp256b4xENS4_13SM90_TMA_LOADES1B_NS4_17SM75_U32x4_LDSM_NENS4_14SM90_TMA_STOREES1B_NS4_17SM90_U32x4_STSM_NENS4_39AutoVectorizingCopyWithAssumedAlignmentILi128EEEEEEvvEEEEvNT_6ParamsE)
        /*0044*/ 	.word	0x00000000
.L_29:


//--------------------- .nv.compat                --------------------------
	.section	.nv.compat,"",@"SHT_CUDA_COMPAT_INFO"
	.align	4
        /*0000*/ 	.byte	0x02, 0x09, 0x01, 0x00, 0x02, 0x02, 0x02, 0x00, 0x02, 0x05, 0x05, 0x00, 0x03, 0x07, 0x01, 0x01
        /*0010*/ 	.byte	0x02, 0x03, 0x01, 0x00, 0x02, 0x06, 0x01, 0x00, 0x04, 0x0b, 0x08, 0x00, 0x09, 0x00, 0x00, 0x00
        /*0020*/ 	.byte	0x00, 0x00, 0x00, 0x00


//--------------------- .nv.info._ZN7cutlass13device_kernelINS_4gemm6kernel13GemmUniversalIN4cute5tupleIJiiiiEEENS1_10collective13CollectiveMmaINS1_35MainloopSm100TmaUmmaWarpSpecializedILi5ELi2ELi4ENS5_IJNS4_1CILi2EEESB_NSA_ILi1EEEEEEEENS5_IJNSA_ILi64EEENSA_ILi128EEENSA_ILi32EEEEEENS_6half_tENS5_IJlSC_lEEESJ_SK_NS4_8TiledMMAINS4_8MMA_AtomIJNS4_20SM100_MMA_F16BF16_SSISJ_SJ_fLi64ELi128ELNS4_4UMMA5MajorE0ELSP_0ELNSO_7ScaleInE0ELSQ_0EEEEEENS4_6LayoutINS5_IJSC_SC_SC_EEENS5_IJNSA_ILi0EEESV_SV_EEEEENS5_IJNS4_10UnderscoreESY_SY_EEEEENS4_23SM90_TMA_LOAD_MULTICASTENS4_14ComposedLayoutINS4_7SwizzleILi2ELi4ELi3EEENS4_18smem_ptr_flag_bitsILi16EEENST_INS5_IJNSA_ILi8EEESH_EEENS5_IJSH_SC_EEEEEEEvNS4_8identityES11_S1B_vS1C_EENS_8epilogue10collective18CollectiveEpilogueINS1E_23Sm100TmaWarpSpecializedILi4ELi2ELi16ELb1ELb0EEEJSI_NS5_IJNST_ISF_SC_EENST_ISH_SC_EEEEESJ_SK_SJ_SK_NS1E_6fusion15FusionCallbacksIS1I_NS1M_17LinearCombinationISJ_fSJ_fLNS_15FloatRoundStyleE2EEESI_S1L_JEEENS4_5SM1004TMEM4LOAD26SM100_TMEM_LOAD_16dp256b4xENS4_13SM90_TMA_LOADES1B_NS4_17SM75_U32x4_LDSM_NENS4_14SM90_TMA_STOREES1B_NS4_17SM90_U32x4_STSM_NENS4_39AutoVectorizingCopyWithAssumedAlignmentILi128EEEEEEvvEEEEvNT_6ParamsE --------------------------
	.section	.nv.info._ZN7cutlass13device_kernelINS_4gemm6kernel13GemmUniversalIN4cute5tupleIJiiiiEEENS1_10collective13CollectiveMmaINS1_35MainloopSm100TmaUmmaWarpSpecializedILi5ELi2ELi4ENS5_IJNS4_1CILi2EEESB_NSA_ILi1EEEEEEEENS5_IJNSA_ILi64EEENSA_ILi128EEENSA_ILi32EEEEEENS_6half_tENS5_IJlSC_lEEESJ_SK_NS4_8TiledMMAINS4_8MMA_AtomIJNS4_20SM100_MMA_F16BF16_SSISJ_SJ_fLi64ELi128ELNS4_4UMMA5MajorE0ELSP_0ELNSO_7ScaleInE0ELSQ_0EEEEEENS4_6LayoutINS5_IJSC_SC_SC_EEENS5_IJNSA_ILi0EEESV_SV_EEEEENS5_IJNS4_10UnderscoreESY_SY_EEEEENS4_23SM90_TMA_LOAD_MULTICASTENS4_14ComposedLayoutINS4_7SwizzleILi2ELi4ELi3EEENS4_18smem_ptr_flag_bitsILi16EEENST_INS5_IJNSA_ILi8EEESH_EEENS5_IJSH_SC_EEEEEEEvNS4_8identityES11_S1B_vS1C_EENS_8epilogue10collective18CollectiveEpilogueINS1E_23Sm100TmaWarpSpecializedILi4ELi2ELi16ELb1ELb0EEEJSI_NS5_IJNST_ISF_SC_EENST_ISH_SC_EEEEESJ_SK_SJ_SK_NS1E_6fusion15FusionCallbacksIS1I_NS1M_17LinearCombinationISJ_fSJ_fLNS_15FloatRoundStyleE2EEESI_S1L_JEEENS4_5SM1004TMEM4LOAD26SM100_TMEM_LOAD_16dp256b4xENS4_13SM90_TMA_LOADES1B_NS4_17SM75_U32x4_LDSM_NENS4_14SM90_TMA_STOREES1B_NS4_17SM90_U32x4_STSM_NENS4_39AutoVectorizingCopyWithAssumedAlignmentILi128EEEEEEvvEEEEvNT_6ParamsE,"",@"SHT_CUDA_INFO"
	.sectionflags	@""
	.align	4


	//----- nvinfo : EIATTR_CUDA_API_VERSION
	.align		4
        /*0000*/ 	.byte	0x04, 0x37
        /*0002*/ 	.short	(.L_31 - .L_30)
.L_30:
        /*0004*/ 	.word	0x00000082


	//----- nvinfo : EIATTR_KPARAM_INFO
	.align		4
.L_31:
        /*0008*/ 	.byte	0x04, 0x17
        /*000a*/ 	.short	(.L_33 - .L_32)
.L_32:
        /*000c*/ 	.word	0x00000000
        /*0010*/ 	.short	0x0000
        /*0012*/ 	.short	0x0000
        /*0014*/ 	.byte	0x00, 0xf0, 0x01, 0x20


	//----- nvinfo : EIATTR_AT_ENTRY_FRAGMENTS
	.align		4
.L_33:
        /*0018*/ 	.byte	0x04, 0x4f
        /*001a*/ 	.short	(.L_35 - .L_34)


	//   ....[0]....
.L_34:
        /*001c*/ 	.word	0x00000006


	//----- nvinfo : EIATTR_RESERVED_SMEM_USED
	.align		4
.L_35:
        /*0020*/ 	.byte	0x01, 0x41
	.zero		2


	//----- nvinfo : EIATTR_SPARSE_MMA_MASK
	.align		4
        /*0024*/ 	.byte	0x03, 0x50
        /*0026*/ 	.short	0x0000


	//----- nvinfo : EIATTR_TCGEN05_1CTA_USED
	.align		4
        /*0028*/ 	.byte	0x01, 0x51
	.zero		2


	//----- nvinfo : EIATTR_MAXREG_COUNT
	.align		4
        /*002c*/ 	.byte	0x03, 0x1b
        /*002e*/ 	.short	0x00ff


	//----- nvinfo : EIATTR_NUM_BARRIERS
	.align		4
        /*0030*/ 	.byte	0x02, 0x4c
        /*0032*/ 	.byte	0x07
	.zero		1


	//----- nvinfo : EIATTR_EXTERNS
	.align		4
        /*0034*/ 	.byte	0x04, 0x0f
        /*0036*/ 	.short	(.L_37 - .L_36)


	//   ....[0]....
	.align		4
.L_36:
        /*0038*/ 	.word	index@(__assertfail)


	//----- nvinfo : EIATTR_MERCURY_ISA_VERSION
	.align		4
.L_37:
        /*003c*/ 	.byte	0x03, 0x5f
        /*003e*/ 	.short	0x0101


	//----- nvinfo : EIATTR_INT_WARP_WIDE_INSTR_OFFSETS
	.align		4
        /*0040*/ 	.byte	0x04, 0x31
        /*0042*/ 	.short	(.L_39 - .L_38)


	//   ....[0]....
.L_38:
        /*0044*/ 	.word	0x00003ea0


	//   ....[1]....
        /*0048*/ 	.word	0x00003ed0


	//   ....[2]....
        /*004c*/ 	.word	0x00003ef0


	//   ....[3]....
        /*0050*/ 	.word	0x00004a70


	//   ....[4]....
        /*0054*/ 	.word	0x00004ae0


	//   ....[5]....
        /*0058*/ 	.word	0x00004bb0


	//   ....[6]....
        /*005c*/ 	.word	0x00004c30


	//   ....[7]....
        /*0060*/ 	.word	0x00004d20


	//   ....[8]....
        /*0064*/ 	.word	0x00004da0


	//   ....[9]....
        /*0068*/ 	.word	0x00004e80


	//   ....[10]....
        /*006c*/ 	.word	0x00004f30


	//----- nvinfo : EIATTR_COOP_GROUP_MASK_REGIDS
	.align		4
.L_39:
        /*0070*/ 	.byte	0x04, 0x29
        /*0072*/ 	.short	(.L_41 - .L_40)


	//   ....[0]....
.L_40:
        /*0074*/ 	.word	0xffffffff


	//   ....[1]....
        /*0078*/ 	.word	0xffffffff


	//   ....[2]....
        /*007c*/ 	.word	0xffffffff


	//   ....[3]....
        /*0080*/ 	.word	0xffffffff


	//   ....[4]....
        /*0084*/ 	.word	0xffffffff


	//   ....[5]....
        /*0088*/ 	.word	0xffffffff


	//   ....[6]....
        /*008c*/ 	.word	0xffffffff


	//   ....[7]....
        /*0090*/ 	.word	0xffffffff


	//   ....[8]....
        /*0094*/ 	.word	0xffffffff


	//   ....[9]....
        /*0098*/ 	.word	0xffffffff


	//   ....[10]....
        /*009c*/ 	.word	0xffffffff


	//   ....[11]....
        /*00a0*/ 	.word	0xffffffff


	//   ....[12]....
        /*00a4*/ 	.word	0xffffffff


	//   ....[13]....
        /*00a8*/ 	.word	0xffffffff


	//----- nvinfo : EIATTR_COOP_GROUP_INSTR_OFFSETS
	.align		4
.L_41:
        /*00ac*/ 	.byte	0x04, 0x28
        /*00ae*/ 	.short	(.L_43 - .L_42)


	//   ....[0]....
.L_42:
        /*00b0*/ 	.word	0x00000080


	//   ....[1]....
        /*00b4*/ 	.word	0x000004f0


	//   ....[2]....
        /*00b8*/ 	.word	0x000006c0


	//   ....[3]....
        /*00bc*/ 	.word	0x00000860


	//   ....[4]....
        /*00c0*/ 	.word	0x00000960


	//   ....[5]....
        /*00c4*/ 	.word	0x00000ad0


	//   ....[6]....
        /*00c8*/ 	.word	0x00000c70


	//   ....[7]....
        /*00cc*/ 	.word	0x00000e20


	//   ....[8]....
        /*00d0*/ 	.word	0x000021f0


	//   ....[9]....
        /*00d4*/ 	.word	0x00003170


	//   ....[10]....
        /*00d8*/ 	.word	0x00003380


	//   ....[11]....
        /*00dc*/ 	.word	0x000033b0


	//   ....[12]....
        /*00e0*/ 	.word	0x00003d80


	//   ....[13]....
        /*00e4*/ 	.word	0x00003fb0


	//----- nvinfo : EIATTR_VRC_CTA_INIT_COUNT
	.align		4
.L_43:
        /*00e8*/ 	.byte	0x02, 0x4a
        /*00ea*/ 	.byte	0x80
	.zero		1


	//----- nvinfo : EIATTR_SYSCALL_OFFSETS
	.align		4
        /*00ec*/ 	.byte	0x04, 0x46
        /*00ee*/ 	.short	(.L_45 - .L_44)


	//   ....[0]....
.L_44:
        /*00f0*/ 	.word	0x00005bc0


	//   ....[1]....
        /*00f4*/ 	.word	0x00005cb0


	//   ....[2]....
        /*00f8*/ 	.word	0x00006440


	//   ....[3]....
        /*00fc*/ 	.word	0x00006cf0


	//   ....[4]....
        /*0100*/ 	.word	0x00007580


	//   ....[5]....
        /*0104*/ 	.word	0x00007e00


	//----- nvinfo : EIATTR_MBARRIER_INSTR_OFFSETS
	.align		4
.L_45:
        /*0108*/ 	.byte	0x04, 0x39
        /*010a*/ 	.short	(.L_47 - .L_46)


	//   ....[0]....
.L_46:
        /*010c*/ 	.word	0x00000610
        /*0110*/ 	.word	0x000000ff
        /*0114*/ 	.word	0x00000000
        /*0118*/ 	.short	0x0100
        /*011a*/ 	.byte	0x04
	.zero		1


	//   ....[1]....
        /*011c*/ 	.word	0x00000620
        /*0120*/ 	.word	0x000000ff
        /*0124*/ 	.word	0x00000028
        /*0128*/ 	.short	0x0100
        /*012a*/ 	.byte	0x04
	.zero		1


	//   ....[2]....
        /*012c*/ 	.word	0x00000630
        /*0130*/ 	.word	0x000000ff
        /*0134*/ 	.word	0x00000008
        /*0138*/ 	.short	0x0100
        /*013a*/ 	.byte	0x04
	.zero		1


	//   ....[3]....
        /*013c*/ 	.word	0x00000640
        /*0140*/ 	.word	0x000000ff
        /*0144*/ 	.word	0x00000030
        /*0148*/ 	.short	0x0100
        /*014a*/ 	.byte	0x04
	.zero		1


	//   ....[4]....
        /*014c*/ 	.word	0x00000650
        /*0150*/ 	.word	0x000000ff
        /*0154*/ 	.word	0x00000010
        /*0158*/ 	.short	0x0100
        /*015a*/ 	.byte	0x04
	.zero		1


	//   ....[5]....
        /*015c*/ 	.word	0x00000660
        /*0160*/ 	.word	0x000000ff
        /*0164*/ 	.word	0x00000038
        /*0168*/ 	.short	0x0100
        /*016a*/ 	.byte	0x04
	.zero		1


	//   ....[6]....
        /*016c*/ 	.word	0x00000670
        /*0170*/ 	.word	0x000000ff
        /*0174*/ 	.word	0x00000018
        /*0178*/ 	.short	0x0100
        /*017a*/ 	.byte	0x04
	.zero		1


	//   ....[7]....
        /*017c*/ 	.word	0x00000680
        /*0180*/ 	.word	0x000000ff
        /*0184*/ 	.word	0x00000040
        /*0188*/ 	.short	0x0100
        /*018a*/ 	.byte	0x04
	.zero		1


	//   ....[8]....
        /*018c*/ 	.word	0x00000690
        /*0190*/ 	.word	0x000000ff
        /*0194*/ 	.word	0x00000020
        /*0198*/ 	.short	0x0100
        /*019a*/ 	.byte	0x04
	.zero		1


	//   ....[9]....
        /*019c*/ 	.word	0x000006a0
        /*01a0*/ 	.word	0x000000ff
        /*01a4*/ 	.word	0x00000048
        /*01a8*/ 	.short	0x0100
        /*01aa*/ 	.byte	0x04
	.zero		1


	//   ....[10]....
        /*01ac*/ 	.word	0x000007d0
        /*01b0*/ 	.word	0x000000ff
        /*01b4*/ 	.word	0x00000050
        /*01b8*/ 	.short	0x0100
        /*01ba*/ 	.byte	0x04
	.zero		1


	//   ....[11]....
        /*01bc*/ 	.word	0x000007e0
        /*01c0*/ 	.word	0x000000ff
        /*01c4*/ 	.word	0x00000070
        /*01c8*/ 	.short	0x0100
        /*01ca*/ 	.byte	0x04
	.zero		1


	//   ....[12]....
        /*01cc*/ 	.word	0x000007f0
        /*01d0*/ 	.word	0x000000ff
        /*01d4*/ 	.word	0x00000058
        /*01d8*/ 	.short	0x0100
        /*01da*/ 	.byte	0x04
	.zero		1


	//   ....[13]....
        /*01dc*/ 	.word	0x00000800
        /*01e0*/ 	.word	0x000000ff
        /*01e4*/ 	.word	0x00000078
        /*01e8*/ 	.short	0x0100
        /*01ea*/ 	.byte	0x04
	.zero		1


	//   ....[14]....
        /*01ec*/ 	.word	0x00000810
        /*01f0*/ 	.word	0x000000ff
        /*01f4*/ 	.word	0x00000060
        /*01f8*/ 	.short	0x0100
        /*01fa*/ 	.byte	0x04
	.zero		1


	//   ....[15]....
        /*01fc*/ 	.word	0x00000820
        /*0200*/ 	.word	0x000000ff
        /*0204*/ 	.word	0x00000080
        /*0208*/ 	.short	0x0100
        /*020a*/ 	.byte	0x04
	.zero		1


	//   ....[16]....
        /*020c*/ 	.word	0x00000830
        /*0210*/ 	.word	0x000000ff
        /*0214*/ 	.word	0x00000068
        /*0218*/ 	.short	0x0100
        /*021a*/ 	.byte	0x04
	.zero		1


	//   ....[17]....
        /*021c*/ 	.word	0x00000840
        /*0220*/ 	.word	0x000000ff
        /*0224*/ 	.word	0x00000088
        /*0228*/ 	.short	0x0100
        /*022a*/ 	.byte	0x04
	.zero		1


	//   ....[18]....
        /*022c*/ 	.word	0x00000930
        /*0230*/ 	.word	0x000000ff
        /*0234*/ 	.word	0x00000090
        /*0238*/ 	.short	0x0100
        /*023a*/ 	.byte	0x06
	.zero		1


	//   ....[19]....
        /*023c*/ 	.word	0x00000940
        /*0240*/ 	.word	0x000000ff
        /*0244*/ 	.word	0x00000098
        /*0248*/ 	.short	0x0100
        /*024a*/ 	.byte	0x06
	.zero		1


	//   ....[20]....
        /*024c*/ 	.word	0x00000a80
        /*0250*/ 	.word	0x000000ff
        /*0254*/ 	.word	0x000000a0
        /*0258*/ 	.short	0x0100
        /*025a*/ 	.byte	0x06
	.zero		1


	//   ....[21]....
        /*025c*/ 	.word	0x00000a90
        /*0260*/ 	.word	0x000000ff
        /*0264*/ 	.word	0x000000b0
        /*0268*/ 	.short	0x0100
        /*026a*/ 	.byte	0x06
	.zero		1


	//   ....[22]....
        /*026c*/ 	.word	0x00000aa0
        /*0270*/ 	.word	0x000000ff
        /*0274*/ 	.word	0x000000a8
        /*0278*/ 	.short	0x0100
        /*027a*/ 	.byte	0x06
	.zero		1


	//   ....[23]....
        /*027c*/ 	.word	0x00000ab0
        /*0280*/ 	.word	0x000000ff
        /*0284*/ 	.word	0x000000b8
        /*0288*/ 	.short	0x0100
        /*028a*/ 	.byte	0x06
	.zero		1


	//   ....[24]....
        /*028c*/ 	.word	0x00000be0
        /*0290*/ 	.word	0x000000ff
        /*0294*/ 	.word	0x000000c0
        /*0298*/ 	.short	0x0100
        /*029a*/ 	.byte	0x04
	.zero		1


	//   ....[25]....
        /*029c*/ 	.word	0x00000bf0
        /*02a0*/ 	.word	0x000000ff
        /*02a4*/ 	.word	0x000000e0
        /*02a8*/ 	.short	0x0100
        /*02aa*/ 	.byte	0x04
	.zero		1


	//   ....[26]....
        /*02ac*/ 	.word	0x00000c00
        /*02b0*/ 	.word	0x000000ff
        /*02b4*/ 	.word	0x000000c8
        /*02b8*/ 	.short	0x0100
        /*02ba*/ 	.byte	0x04
	.zero		1


	//   ....[27]....
        /*02bc*/ 	.word	0x00000c10
        /*02c0*/ 	.word	0x000000ff
        /*02c4*/ 	.word	0x000000e8
        /*02c8*/ 	.short	0x0100
        /*02ca*/ 	.byte	0x04
	.zero		1


	//   ....[28]....
        /*02cc*/ 	.word	0x00000c20
        /*02d0*/ 	.word	0x000000ff
        /*02d4*/ 	.word	0x000000d0
        /*02d8*/ 	.short	0x0100
        /*02da*/ 	.byte	0x04
	.zero		1


	//   ....[29]....
        /*02dc*/ 	.word	0x00000c30
        /*02e0*/ 	.word	0x000000ff
        /*02e4*/ 	.word	0x000000f0
        /*02e8*/ 	.short	0x0100
        /*02ea*/ 	.byte	0x04
	.zero		1


	//   ....[30]....
        /*02ec*/ 	.word	0x00000c40
        /*02f0*/ 	.word	0x000000ff
        /*02f4*/ 	.word	0x000000d8
        /*02f8*/ 	.short	0x0100
        /*02fa*/ 	.byte	0x04
	.zero		1


	//   ....[31]....
        /*02fc*/ 	.word	0x00000c50
        /*0300*/ 	.word	0x000000ff
        /*0304*/ 	.word	0x000000f8
        /*0308*/ 	.short	0x0100
        /*030a*/ 	.byte	0x04
	.zero		1


	//   ....[32]....
        /*030c*/ 	.word	0x00000d40
        /*0310*/ 	.word	0x000000ff
        /*0314*/ 	.word	0x00000100
        /*0318*/ 	.short	0x0100
        /*031a*/ 	.byte	0x04
	.zero		1


	//   ....[33]....
        /*031c*/ 	.word	0x00000d50
        /*0320*/ 	.word	0x000000ff
        /*0324*/ 	.word	0x00000110
        /*0328*/ 	.short	0x0100
        /*032a*/ 	.byte	0x04
	.zero		1


	//   ....[34]....
        /*032c*/ 	.word	0x00000d60
        /*0330*/ 	.word	0x000000ff
        /*0334*/ 	.word	0x00000108
        /*0338*/ 	.short	0x0100
        /*033a*/ 	.byte	0x04
	.zero		1


	//   ....[35]....
        /*033c*/ 	.word	0x00000d70
        /*0340*/ 	.word	0x000000ff
        /*0344*/ 	.word	0x00000118
        /*0348*/ 	.short	0x0100
        /*034a*/ 	.byte	0x04
	.zero		1


	//   ....[36]....
        /*034c*/ 	.word	0x00001a60
        /*0350*/ 	.word	0x00000000
        /*0354*/ 	.word	0x00000110
        /*0358*/ 	.short	0x010a
        /*035a*/ 	.byte	0xff
	.zero		1


	//   ....[37]....
        /*035c*/ 	.word	0x00001a90
        /*0360*/ 	.word	0x00000000
        /*0364*/ 	.word	0x00000100
        /*0368*/ 	.short	0x0101
        /*036a*/ 	.byte	0xff
	.zero		1


	//   ....[38]....
        /*036c*/ 	.word	0x00001b40
        /*0370*/ 	.word	0x000000ff
        /*0374*/ 	.word	0x00000028
        /*0378*/ 	.short	0x010a
        /*037a*/ 	.byte	0x04
	.zero		1


	//   ....[39]....
        /*037c*/ 	.word	0x00001bd0
        /*0380*/ 	.word	0x000000ff
        /*0384*/ 	.word	0x00000028
        /*0388*/ 	.short	0x010a
        /*038a*/ 	.byte	0x21
	.zero		1


	//   ....[40]....
        /*038c*/ 	.word	0x00001d60
        /*0390*/ 	.word	0x000000ff
        /*0394*/ 	.word	0x00000028
        /*0398*/ 	.short	0x010a
        /*039a*/ 	.byte	0x05
	.zero		1


	//   ....[41]....
        /*039c*/ 	.word	0x00001eb0
        /*03a0*/ 	.word	0x000000ff
        /*03a4*/ 	.word	0x00000098
        /*03a8*/ 	.short	0x0101
        /*03aa*/ 	.byte	0x15
	.zero		1


	//   ....[42]....
        /*03ac*/ 	.word	0x00001ed0
        /*03b0*/ 	.word	0x000000ff
        /*03b4*/ 	.word	0x00000028
        /*03b8*/ 	.short	0x010a
        /*03ba*/ 	.byte	0x04
	.zero		1


	//   ....[43]....
        /*03bc*/ 	.word	0x00001f50
        /*03c0*/ 	.word	0x000000ff
        /*03c4*/ 	.word	0x00000028
        /*03c8*/ 	.short	0x010a
        /*03ca*/ 	.byte	0x11
	.zero		1


	//   ....[44]....
        /*03cc*/ 	.word	0x000020e0
        /*03d0*/ 	.word	0x000000ff
        /*03d4*/ 	.word	0x00000028
        /*03d8*/ 	.short	0x010a
        /*03da*/ 	.byte	0x05
	.zero		1


	//   ....[45]....
        /*03dc*/ 	.word	0x00002220
        /*03e0*/ 	.word	0x00000003
        /*03e4*/ 	.word	0x000000a0
        /*03e8*/ 	.short	0x010a
        /*03ea*/ 	.byte	0xff
	.zero		1


	//   ....[46]....
        /*03ec*/ 	.word	0x00002370
        /*03f0*/ 	.word	0x00000000
        /*03f4*/ 	.word	0x00000000
        /*03f8*/ 	.short	0x0101
        /*03fa*/ 	.byte	0xff
	.zero		1


	//   ....[47]....
        /*03fc*/ 	.word	0x00002930
        /*0400*/ 	.word	0x000000ff
        /*0404*/ 	.word	0x00000000
        /*0408*/ 	.short	0x010a
        /*040a*/ 	.byte	0x04
	.zero		1


	//   ....[48]....
        /*040c*/ 	.word	0x000029c0
        /*0410*/ 	.word	0x000000ff
        /*0414*/ 	.word	0x00000000
        /*0418*/ 	.short	0x010a
        /*041a*/ 	.byte	0x05
	.zero		1


	//   ....[49]....
        /*041c*/ 	.word	0x00002a50
        /*0420*/ 	.word	0x000000ff
        /*0424*/ 	.word	0x00000000
        /*0428*/ 	.short	0x010a
        /*042a*/ 	.byte	0x05
	.zero		1


	//   ....[50]....
        /*042c*/ 	.word	0x00002ae0
        /*0430*/ 	.word	0x000000ff
        /*0434*/ 	.word	0x00000000
        /*0438*/ 	.short	0x010a
        /*043a*/ 	.byte	0x05
	.zero		1


	//   ....[51]....
        /*043c*/ 	.word	0x00002b80
        /*0440*/ 	.word	0x00000000
        /*0444*/ 	.word	0x00000000
        /*0448*/ 	.short	0x010a
        /*044a*/ 	.byte	0xff
	.zero		1


	//   ....[52]....
        /*044c*/ 	.word	0x00002cc0
        /*0450*/ 	.word	0x00000002
        /*0454*/ 	.word	0x00000100
        /*0458*/ 	.short	0x010a
        /*045a*/ 	.byte	0xff
	.zero		1


	//   ....[53]....
        /*045c*/ 	.word	0x00002d30
        /*0460*/ 	.word	0x00000002
        /*0464*/ 	.word	0x00000000
        /*0468*/ 	.short	0x0101
        /*046a*/ 	.byte	0xff
	.zero		1


	//   ....[54]....
        /*046c*/ 	.word	0x00002d50
        /*0470*/ 	.word	0x000000ff
        /*0474*/ 	.word	0x000000b0
        /*0478*/ 	.short	0x010a
        /*047a*/ 	.byte	0x04
	.zero		1


	//   ....[55]....
        /*047c*/ 	.word	0x00002e70
        /*0480*/ 	.word	0x00000002
        /*0484*/ 	.word	0x000000a0
        /*0488*/ 	.short	0x010a
        /*048a*/ 	.byte	0xff
	.zero		1


	//   ....[56]....
        /*048c*/ 	.word	0x00002f70
        /*0490*/ 	.word	0x00000002
        /*0494*/ 	.word	0x00000000
        /*0498*/ 	.short	0x0101
        /*049a*/ 	.byte	0xff
	.zero		1


	//   ....[57]....
        /*049c*/ 	.word	0x00003000
        /*04a0*/ 	.word	0x000000ff
        /*04a4*/ 	.word	0x000000b0
        /*04a8*/ 	.short	0x0106
        /*04aa*/ 	.byte	0x04
	.zero		1


	//   ....[58]....
        /*04ac*/ 	.word	0x00003020
        /*04b0*/ 	.word	0x000000ff
        /*04b4*/ 	.word	0x000000b0
        /*04b8*/ 	.short	0x010a
        /*04ba*/ 	.byte	0x04
	.zero		1


	//   ....[59]....
        /*04bc*/ 	.word	0x000030b0
        /*04c0*/ 	.word	0x000000ff
        /*04c4*/ 	.word	0x000000b0
        /*04c8*/ 	.short	0x0106
        /*04ca*/ 	.byte	0x07
	.zero		1


	//   ....[60]....
        /*04cc*/ 	.word	0x000030f0
        /*04d0*/ 	.word	0x00000000
        /*04d4*/ 	.word	0x000000b0
        /*04d8*/ 	.short	0x010a
        /*04da*/ 	.byte	0xff
	.zero		1


	//   ....[61]....
        /*04dc*/ 	.word	0x00003610
        /*04e0*/ 	.word	0x00000000
        /*04e4*/ 	.word	0x000000a0
        /*04e8*/ 	.short	0x010a
        /*04ea*/ 	.byte	0xff
	.zero		1


	//   ....[62]....
        /*04ec*/ 	.word	0x00003710
        /*04f0*/ 	.word	0x00000003
        /*04f4*/ 	.word	0x00000000
        /*04f8*/ 	.short	0x0101
        /*04fa*/ 	.byte	0xff
	.zero		1


	//   ....[63]....
        /*04fc*/ 	.word	0x00003720
        /*0500*/ 	.word	0x000000ff
        /*0504*/ 	.word	0x00000000
        /*0508*/ 	.short	0x010a
        /*050a*/ 	.byte	0x04
	.zero		1


	//   ....[64]....
        /*050c*/ 	.word	0x000037a0
        /*0510*/ 	.word	0x000000ff
        /*0514*/ 	.word	0x000000e0
        /*0518*/ 	.short	0x010a
        /*051a*/ 	.byte	0x17
	.zero		1


	//   ....[65]....
        /*051c*/ 	.word	0x00003880
        /*0520*/ 	.word	0x000000ff
        /*0524*/ 	.word	0x00000000
        /*0528*/ 	.short	0x010a
        /*052a*/ 	.byte	0x05
	.zero		1


	//   ....[66]....
        /*052c*/ 	.word	0x000039c0
        /*0530*/ 	.word	0x000000ff
        /*0534*/ 	.word	0x00000000
        /*0538*/ 	.short	0x010a
        /*053a*/ 	.byte	0x04
	.zero		1


	//   ....[67]....
        /*053c*/ 	.word	0x00003bb0
        /*0540*/ 	.word	0x000000ff
        /*0544*/ 	.word	0x00000000
        /*0548*/ 	.short	0x010a
        /*054a*/ 	.byte	0x04
	.zero		1


	//   ....[68]....
        /*054c*/ 	.word	0x00003c40
        /*0550*/ 	.word	0x000000ff
        /*0554*/ 	.word	0x00000000
        /*0558*/ 	.short	0x010a
        /*055a*/ 	.byte	0x05
	.zero		1


	//   ....[69]....
        /*055c*/ 	.word	0x00003cd0
        /*0560*/ 	.word	0x000000ff
        /*0564*/ 	.word	0x00000000
        /*0568*/ 	.short	0x010a
        /*056a*/ 	.byte	0x05
	.zero		1


	//   ....[70]....
        /*056c*/ 	.word	0x00003d60
        /*0570*/ 	.word	0x000000ff
        /*0574*/ 	.word	0x00000000
        /*0578*/ 	.short	0x010a
        /*057a*/ 	.byte	0x04
	.zero		1


	//   ....[71]....
        /*057c*/ 	.word	0x00004270
        /*0580*/ 	.word	0x0000000c
        /*0584*/ 	.word	0x000000a0
        /*0588*/ 	.short	0x010a
        /*058a*/ 	.byte	0xff
	.zero		1


	//   ....[72]....
        /*058c*/ 	.word	0x000043e0
        /*0590*/ 	.word	0x00000000
        /*0594*/ 	.word	0x00000000
        /*0598*/ 	.short	0x0101
        /*059a*/ 	.byte	0xff
	.zero		1


	//   ....[73]....
        /*059c*/ 	.word	0x00004870
        /*05a0*/ 	.word	0x000000ff
        /*05a4*/ 	.word	0x00000098
        /*05a8*/ 	.short	0x010a
        /*05aa*/ 	.byte	0x15
	.zero		1


	//   ....[74]....
        /*05ac*/ 	.word	0x000049f0
        /*05b0*/ 	.word	0x000000ff
        /*05b4*/ 	.word	0x00000070
        /*05b8*/ 	.short	0x010a
        /*05ba*/ 	.byte	0x15
	.zero		1


	//   ....[75]....
        /*05bc*/ 	.word	0x00004b60
        /*05c0*/ 	.word	0x000000ff
        /*05c4*/ 	.word	0x00000050
        /*05c8*/ 	.short	0x010b
        /*05ca*/ 	.byte	0x15
	.zero		1


	//   ....[76]....
        /*05cc*/ 	.word	0x00004b70
        /*05d0*/ 	.word	0x000000ff
        /*05d4*/ 	.word	0x00000000
        /*05d8*/ 	.short	0x0101
        /*05da*/ 	.byte	0x28
	.zero		1


	//   ....[77]....
        /*05dc*/ 	.word	0x00004b80
        /*05e0*/ 	.word	0x000000ff
        /*05e4*/ 	.word	0x00000078
        /*05e8*/ 	.short	0x010a
        /*05ea*/ 	.byte	0x15
	.zero		1


	//   ....[78]....
        /*05ec*/ 	.word	0x00004cd0
        /*05f0*/ 	.word	0x000000ff
        /*05f4*/ 	.word	0x00000058
        /*05f8*/ 	.short	0x010b
        /*05fa*/ 	.byte	0x15
	.zero		1


	//   ....[79]....
        /*05fc*/ 	.word	0x00004ce0
        /*0600*/ 	.word	0x000000ff
        /*0604*/ 	.word	0x00000000
        /*0608*/ 	.short	0x0101
        /*060a*/ 	.byte	0x27
	.zero		1


	//   ....[80]....
        /*060c*/ 	.word	0x00004cf0
        /*0610*/ 	.word	0x000000ff
        /*0614*/ 	.word	0x00000080
        /*0618*/ 	.short	0x010a
        /*061a*/ 	.byte	0x15
	.zero		1


	//   ....[81]....
        /*061c*/ 	.word	0x00004e30
        /*0620*/ 	.word	0x000000ff
        /*0624*/ 	.word	0x00000060
        /*0628*/ 	.short	0x010b
        /*062a*/ 	.byte	0x15
	.zero		1


	//   ....[82]....
        /*062c*/ 	.word	0x00004e40
        /*0630*/ 	.word	0x000000ff
        /*0634*/ 	.word	0x00000000
        /*0638*/ 	.short	0x0101
        /*063a*/ 	.byte	0x26
	.zero		1


	//   ....[83]....
        /*063c*/ 	.word	0x00004e50
        /*0640*/ 	.word	0x000000ff
        /*0644*/ 	.word	0x00000088
        /*0648*/ 	.short	0x010a
        /*064a*/ 	.byte	0x15
	.zero		1


	//   ....[84]....
        /*064c*/ 	.word	0x00005050
        /*0650*/ 	.word	0x000000ff
        /*0654*/ 	.word	0x00000068
        /*0658*/ 	.short	0x010b
        /*065a*/ 	.byte	0x15
	.zero		1


	//   ....[85]....
        /*065c*/ 	.word	0x00005060
        /*0660*/ 	.word	0x000000ff
        /*0664*/ 	.word	0x00000000
        /*0668*/ 	.short	0x0101
        /*066a*/ 	.byte	0x25
	.zero		1


	//   ....[86]....
        /*066c*/ 	.word	0x00005090
        /*0670*/ 	.word	0x000000ff
        /*0674*/ 	.word	0x00000070
        /*0678*/ 	.short	0x010a
        /*067a*/ 	.byte	0x15
	.zero		1


	//   ....[87]....
        /*067c*/ 	.word	0x000050b0
        /*0680*/ 	.word	0x000000ff
        /*0684*/ 	.word	0x00000078
        /*0688*/ 	.short	0x010a
        /*068a*/ 	.byte	0x15
	.zero		1


	//   ....[88]....
        /*068c*/ 	.word	0x000050d0
        /*0690*/ 	.word	0x000000ff
        /*0694*/ 	.word	0x00000080
        /*0698*/ 	.short	0x010a
        /*069a*/ 	.byte	0x15
	.zero		1


	//   ....[89]....
        /*069c*/ 	.word	0x00005110
        /*06a0*/ 	.word	0x00000000
        /*06a4*/ 	.word	0x00000088
        /*06a8*/ 	.short	0x010a
        /*06aa*/ 	.byte	0xff
	.zero		1


	//   ....[90]....
        /*06ac*/ 	.word	0x00005450
        /*06b0*/ 	.word	0x00000003
        /*06b4*/ 	.word	0x000000a0
        /*06b8*/ 	.short	0x010a
        /*06ba*/ 	.byte	0xff
	.zero		1


	//   ....[91]....
        /*06bc*/ 	.word	0x000055d0
        /*06c0*/ 	.word	0x00000000
        /*06c4*/ 	.word	0x00000000
        /*06c8*/ 	.short	0x0101
        /*06ca*/ 	.byte	0xff
	.zero		1


	//   ....[92]....
        /*06cc*/ 	.word	0x000060f0
        /*06d0*/ 	.word	0x000000ff
        /*06d4*/ 	.word	0x00000050
        /*06d8*/ 	.short	0x010a
        /*06da*/ 	.byte	0x2c
	.zero		1


	//   ....[93]....
        /*06dc*/ 	.word	0x00006130
        /*06e0*/ 	.word	0x0000001a
        /*06e4*/ 	.word	0x000000c0
        /*06e8*/ 	.short	0x010a
        /*06ea*/ 	.byte	0xff
	.zero		1


	//   ....[94]....
        /*06ec*/ 	.word	0x00006240
        /*06f0*/ 	.word	0x000000ff
        /*06f4*/ 	.word	0x00000050
        /*06f8*/ 	.short	0x010a
        /*06fa*/ 	.byte	0x2c
	.zero		1


	//   ....[95]....
        /*06fc*/ 	.word	0x00006320
        /*0700*/ 	.word	0x0000001a
        /*0704*/ 	.word	0x000000c0
        /*0708*/ 	.short	0x010a
        /*070a*/ 	.byte	0xff
	.zero		1


	//   ....[96]....
        /*070c*/ 	.word	0x00006a50
        /*0710*/ 	.word	0x00000000
        /*0714*/ 	.word	0x00000000
        /*0718*/ 	.short	0x0101
        /*071a*/ 	.byte	0xff
	.zero		1


	//   ....[97]....
        /*071c*/ 	.word	0x00006a60
        /*0720*/ 	.word	0x00000004
        /*0724*/ 	.word	0x00000050
        /*0728*/ 	.short	0x010a
        /*072a*/ 	.byte	0xff
	.zero		1


	//   ....[98]....
        /*072c*/ 	.word	0x00006b20
        /*0730*/ 	.word	0x00000004
        /*0734*/ 	.word	0x00000050
        /*0738*/ 	.short	0x010a
        /*073a*/ 	.byte	0xff
	.zero		1


	//   ....[99]....
        /*073c*/ 	.word	0x000072e0
        /*0740*/ 	.word	0x00000000
        /*0744*/ 	.word	0x00000000
        /*0748*/ 	.short	0x0101
        /*074a*/ 	.byte	0xff
	.zero		1


	//   ....[100]....
        /*074c*/ 	.word	0x00007300
        /*0750*/ 	.word	0x00000002
        /*0754*/ 	.word	0x00000050
        /*0758*/ 	.short	0x010a
        /*075a*/ 	.byte	0xff
	.zero		1


	//   ....[101]....
        /*075c*/ 	.word	0x000073b0
        /*0760*/ 	.word	0x00000002
        /*0764*/ 	.word	0x00000050
        /*0768*/ 	.short	0x010a
        /*076a*/ 	.byte	0xff
	.zero		1


	//   ....[102]....
        /*076c*/ 	.word	0x00007b60
        /*0770*/ 	.word	0x00000000
        /*0774*/ 	.word	0x00000000
        /*0778*/ 	.short	0x0101
        /*077a*/ 	.byte	0xff
	.zero		1


	//   ....[103]....
        /*077c*/ 	.word	0x00007b80
        /*0780*/ 	.word	0x00000003
        /*0784*/ 	.word	0x00000050
        /*0788*/ 	.short	0x010a
        /*078a*/ 	.byte	0xff
	.zero		1


	//   ....[104]....
        /*078c*/ 	.word	0x00007c30
        /*0790*/ 	.word	0x00000003
        /*0794*/ 	.word	0x00000050
        /*0798*/ 	.short	0x010a
        /*079a*/ 	.byte	0xff
	.zero		1


	//   ....[105]....
        /*079c*/ 	.word	0x00008040
        /*07a0*/ 	.word	0x000000ff
        /*07a4*/ 	.word	0x00000000
        /*07a8*/ 	.short	0x0101
        /*07aa*/ 	.byte	0x04
	.zero		1


	//   ....[106]....
        /*07ac*/ 	.word	0x00008450
        /*07b0*/ 	.word	0x00000000
        /*07b4*/ 	.word	0x00000000
        /*07b8*/ 	.short	0x0101
        /*07ba*/ 	.byte	0xff
	.zero		1


	//   ....[107]....
        /*07bc*/ 	.word	0x00008700
        /*07c0*/ 	.word	0x000000ff
        /*07c4*/ 	.word	0x00000000
        /*07c8*/ 	.short	0x0101
        /*07ca*/ 	.byte	0x04
	.zero		1


	//   ....[108]....
        /*07cc*/ 	.word	0x00008720
        /*07d0*/ 	.word	0x00000000
        /*07d4*/ 	.word	0x00000110
        /*07d8*/ 	.short	0x010a
        /*07da*/ 	.byte	0xff
	.zero		1


	//   ....[109]....
        /*07dc*/ 	.word	0x00008780
        /*07e0*/ 	.word	0x00000000
        /*07e4*/ 	.word	0x00000028
        /*07e8*/ 	.short	0x010a
        /*07ea*/ 	.byte	0xff
	.zero		1


	//   ....[110]....
        /*07ec*/ 	.word	0x000087e0
        /*07f0*/ 	.word	0x00000000
        /*07f4*/ 	.word	0x00000028
        /*07f8*/ 	.short	0x010a
        /*07fa*/ 	.byte	0xff
	.zero		1


	//   ....[111]....
        /*07fc*/ 	.word	0x00008830
        /*0800*/ 	.word	0x00000003
        /*0804*/ 	.word	0x000000a0
        /*0808*/ 	.short	0x010a
        /*080a*/ 	.byte	0xff
	.zero		1


	//   ....[112]....
        /*080c*/ 	.word	0x00008890
        /*0810*/ 	.word	0x00000000
        /*0814*/ 	.word	0x00000000
        /*0818*/ 	.short	0x010a
        /*081a*/ 	.byte	0xff
	.zero		1


	//   ....[113]....
        /*081c*/ 	.word	0x000088f0
        /*0820*/ 	.word	0x00000000
        /*0824*/ 	.word	0x00000000
        /*0828*/ 	.short	0x010a
        /*082a*/ 	.byte	0xff
	.zero		1


	//   ....[114]....
        /*082c*/ 	.word	0x00008950
        /*0830*/ 	.word	0x00000000
        /*0834*/ 	.word	0x00000000
        /*0838*/ 	.short	0x010a
        /*083a*/ 	.byte	0xff
	.zero		1


	//   ....[115]....
        /*083c*/ 	.word	0x000089b0
        /*0840*/ 	.word	0x00000000
        /*0844*/ 	.word	0x00000000
        /*0848*/ 	.short	0x010a
        /*084a*/ 	.byte	0xff
	.zero		1


	//   ....[116]....
        /*084c*/ 	.word	0x00008a00
        /*0850*/ 	.word	0x00000002
        /*0854*/ 	.word	0x00000100
        /*0858*/ 	.short	0x010a
        /*085a*/ 	.byte	0xff
	.zero		1


	//   ....[117]....
        /*085c*/ 	.word	0x00008a60
        /*0860*/ 	.word	0x00000002
        /*0864*/ 	.word	0x000000b0
        /*0868*/ 	.short	0x010a
        /*086a*/ 	.byte	0xff
	.zero		1


	//   ....[118]....
        /*086c*/ 	.word	0x00008ab0
        /*0870*/ 	.word	0x00000002
        /*0874*/ 	.word	0x000000a0
        /*0878*/ 	.short	0x010a
        /*087a*/ 	.byte	0xff
	.zero		1


	//   ....[119]....
        /*087c*/ 	.word	0x00008b10
        /*0880*/ 	.word	0x00000000
        /*0884*/ 	.word	0x000000b0
        /*0888*/ 	.short	0x010a
        /*088a*/ 	.byte	0xff
	.zero		1


	//   ....[120]....
        /*088c*/ 	.word	0x00008b60
        /*0890*/ 	.word	0x00000000
        /*0894*/ 	.word	0x000000a0
        /*0898*/ 	.short	0x010a
        /*089a*/ 	.byte	0xff
	.zero		1


	//   ....[121]....
        /*089c*/ 	.word	0x00008bc0
        /*08a0*/ 	.word	0x00000002
        /*08a4*/ 	.word	0x000000e0
        /*08a8*/ 	.short	0x010a
        /*08aa*/ 	.byte	0xff
	.zero		1


	//   ....[122]....
        /*08ac*/ 	.word	0x00008c20
        /*08b0*/ 	.word	0x00000000
        /*08b4*/ 	.word	0x00000000
        /*08b8*/ 	.short	0x010a
        /*08ba*/ 	.byte	0xff
	.zero		1


	//   ....[123]....
        /*08bc*/ 	.word	0x00008c80
        /*08c0*/ 	.word	0x00000000
        /*08c4*/ 	.word	0x00000000
        /*08c8*/ 	.short	0x010a
        /*08ca*/ 	.byte	0xff
	.zero		1


	//   ....[124]....
        /*08cc*/ 	.word	0x00008ce0
        /*08d0*/ 	.word	0x00000000
        /*08d4*/ 	.word	0x00000000
        /*08d8*/ 	.short	0x010a
        /*08da*/ 	.byte	0xff
	.zero		1


	//   ....[125]....
        /*08dc*/ 	.word	0x00008d40
        /*08e0*/ 	.word	0x00000000
        /*08e4*/ 	.word	0x00000000
        /*08e8*/ 	.short	0x010a
        /*08ea*/ 	.byte	0xff
	.zero		1


	//   ....[126]....
        /*08ec*/ 	.word	0x00008da0
        /*08f0*/ 	.word	0x00000000
        /*08f4*/ 	.word	0x00000000
        /*08f8*/ 	.short	0x010a
        /*08fa*/ 	.byte	0xff
	.zero		1


	//   ....[127]....
        /*08fc*/ 	.word	0x00008df0
        /*0900*/ 	.word	0x0000000c
        /*0904*/ 	.word	0x000000a0
        /*0908*/ 	.short	0x010a
        /*090a*/ 	.byte	0xff
	.zero		1


	//   ....[128]....
        /*090c*/ 	.word	0x00008e50
        /*0910*/ 	.word	0x00000000
        /*0914*/ 	.word	0x00000098
        /*0918*/ 	.short	0x010a
        /*091a*/ 	.byte	0xff
	.zero		1


	//   ....[129]....
        /*091c*/ 	.word	0x00008eb0
        /*0920*/ 	.word	0x00000000
        /*0924*/ 	.word	0x00000070
        /*0928*/ 	.short	0x010a
        /*092a*/ 	.byte	0xff
	.zero		1


	//   ....[130]....
        /*092c*/ 	.word	0x00008f10
        /*0930*/ 	.word	0x00000000
        /*0934*/ 	.word	0x00000078
        /*0938*/ 	.short	0x010a
        /*093a*/ 	.byte	0xff
	.zero		1


	//   ....[131]....
        /*093c*/ 	.word	0x00008f70
        /*0940*/ 	.word	0x00000000
        /*0944*/ 	.word	0x00000080
        /*0948*/ 	.short	0x010a
        /*094a*/ 	.byte	0xff
	.zero		1


	//   ....[132]....
        /*094c*/ 	.word	0x00008fd0
        /*0950*/ 	.word	0x00000000
        /*0954*/ 	.word	0x00000088
        /*0958*/ 	.short	0x010a
        /*095a*/ 	.byte	0xff
	.zero		1


	//   ....[133]....
        /*095c*/ 	.word	0x00009030
        /*0960*/ 	.word	0x00000000
        /*0964*/ 	.word	0x00000070
        /*0968*/ 	.short	0x010a
        /*096a*/ 	.byte	0xff
	.zero		1


	//   ....[134]....
        /*096c*/ 	.word	0x00009090
        /*0970*/ 	.word	0x00000000
        /*0974*/ 	.word	0x00000078
        /*0978*/ 	.short	0x010a
        /*097a*/ 	.byte	0xff
	.zero		1


	//   ....[135]....
        /*097c*/ 	.word	0x000090f0
        /*0980*/ 	.word	0x00000000
        /*0984*/ 	.word	0x00000080
        /*0988*/ 	.short	0x010a
        /*098a*/ 	.byte	0xff
	.zero		1


	//   ....[136]....
        /*098c*/ 	.word	0x00009140
        /*0990*/ 	.word	0x00000003
        /*0994*/ 	.word	0x000000a0
        /*0998*/ 	.short	0x010a
        /*099a*/ 	.byte	0xff
	.zero		1


	//   ....[137]....
        /*099c*/ 	.word	0x000091a0
        /*09a0*/ 	.word	0x00000000
        /*09a4*/ 	.word	0x00000050
        /*09a8*/ 	.short	0x010a
        /*09aa*/ 	.byte	0xff
	.zero		1


	//   ....[138]....
        /*09ac*/ 	.word	0x000091f0
        /*09b0*/ 	.word	0x0000001a
        /*09b4*/ 	.word	0x000000c0
        /*09b8*/ 	.short	0x010a
        /*09ba*/ 	.byte	0xff
	.zero		1


	//   ....[139]....
        /*09bc*/ 	.word	0x00009240
        /*09c0*/ 	.word	0x00000004
        /*09c4*/ 	.word	0x00000050
        /*09c8*/ 	.short	0x010a
        /*09ca*/ 	.byte	0xff
	.zero		1


	//   ....[140]....
        /*09cc*/ 	.word	0x00009290
        /*09d0*/ 	.word	0x00000002
        /*09d4*/ 	.word	0x00000050
        /*09d8*/ 	.short	0x010a
        /*09da*/ 	.byte	0xff
	.zero		1


	//   ....[141]....
        /*09dc*/ 	.word	0x000092e0
        /*09e0*/ 	.word	0x00000003
        /*09e4*/ 	.word	0x00000050
        /*09e8*/ 	.short	0x010a
        /*09ea*/ 	.byte	0xff
	.zero		1


	//----- nvinfo : EIATTR_NUM_MBARRIERS
	.align		4
.L_47:
        /*09ec*/ 	.byte	0x03, 0x38
        /*09ee*/ 	.short	0x0024


	//----- nvinfo : EIATTR_EXIT_INSTR_OFFSETS
	.align		4
        /*09f0*/ 	.byte	0x04, 0x1c
        /*09f2*/ 	.short	(.L_49 - .L_48)


	//   ....[0]....
.L_48:
        /*09f4*/ 	.word	0x00002bb0


	//   ....[1]....
        /*09f8*/ 	.word	0x000030c0


	//   ....[2]....
        /*09fc*/ 	.word	0x00003120


	//   ....[3]....
        /*0a00*/ 	.word	0x00003fc0


	//   ....[4]....
        /*0a04*/ 	.word	0x00005140


	//   ....[5]....
        /*0a08*/ 	.word	0x00005180


	//   ....[6]....
        /*0a0c*/ 	.word	0x000085e0


	//   ....[7]....
        /*0a10*/ 	.word	0x00008660


	//   ....[8]....
        /*0a14*/ 	.word	0x00008690


	//   ....[9]....
        /*0a18*/ 	.word	0x00008710


	//----- nvinfo : EIATTR_MAX_THREADS
	.align		4
.L_49:
        /*0a1c*/ 	.byte	0x04, 0x05
        /*0a1e*/ 	.short	(.L_51 - .L_50)
.L_50:
        /*0a20*/ 	.word	0x00000100
        /*0a24*/ 	.word	0x00000001
        /*0a28*/ 	.word	0x00000001


	//----- nvinfo : EIATTR_CRS_STACK_SIZE
	.align		4
.L_51:
        /*0a2c*/ 	.byte	0x04, 0x1e
        /*0a2e*/ 	.short	(.L_53 - .L_52)
.L_52:
        /*0a30*/ 	.word	0x00000000


	//----- nvinfo : EIATTR_CBANK_PARAM_SIZE
	.align		4
.L_53:
        /*0a34*/ 	.byte	0x03, 0x19
        /*0a36*/ 	.short	0x0800


	//----- nvinfo : EIATTR_PARAM_CBANK
	.align		4
        /*0a38*/ 	.byte	0x04, 0x0a
        /*0a3a*/ 	.short	(.L_55 - .L_54)
	.align		4
.L_54:
        /*0a3c*/ 	.word	index@(.nv.constant0._ZN7cutlass13device_kernelINS_4gemm6kernel13GemmUniversalIN4cute5tupleIJiiiiEEENS1_10collective13CollectiveMmaINS1_35MainloopSm100TmaUmmaWarpSpecializedILi5ELi2ELi4ENS5_IJNS4_1CILi2EEESB_NSA_ILi1EEEEEEEENS5_IJNSA_ILi64EEENSA_ILi128EEENSA_ILi32EEEEEENS_6half_tENS5_IJlSC_lEEESJ_SK_NS4_8TiledMMAINS4_8MMA_AtomIJNS4_20SM100_MMA_F16BF16_SSISJ_SJ_fLi64ELi128ELNS4_4UMMA5MajorE0ELSP_0ELNSO_7ScaleInE0ELSQ_0EEEEEENS4_6LayoutINS5_IJSC_SC_SC_EEENS5_IJNSA_ILi0EEESV_SV_EEEEENS5_IJNS4_10UnderscoreESY_SY_EEEEENS4_23SM90_TMA_LOAD_MULTICASTENS4_14ComposedLayoutINS4_7SwizzleILi2ELi4ELi3EEENS4_18smem_ptr_flag_bitsILi16EEENST_INS5_IJNSA_ILi8EEESH_EEENS5_IJSH_SC_EEEEEEEvNS4_8identityES11_S1B_vS1C_EENS_8epilogue10collective18CollectiveEpilogueINS1E_23Sm100TmaWarpSpecializedILi4ELi2ELi16ELb1ELb0EEEJSI_NS5_IJNST_ISF_SC_EENST_ISH_SC_EEEEESJ_SK_SJ_SK_NS1E_6fusion15FusionCallbacksIS1I_NS1M_17LinearCombinationISJ_fSJ_fLNS_15FloatRoundStyleE2EEESI_S1L_JEEENS4_5SM1004TMEM4LOAD26SM100_TMEM_LOAD_16dp256b4xENS4_13SM90_TMA_LOADES1B_NS4_17SM75_U32x4_LDSM_NENS4_14SM90_TMA_STOREES1B_NS4_17SM90_U32x4_STSM_NENS4_39AutoVectorizingCopyWithAssumedAlignmentILi128EEEEEEvvEEEEvNT_6ParamsE)
        /*0a40*/ 	.short	0x0380
        /*0a42*/ 	.short	0x0800


	//----- nvinfo : EIATTR_SW_WAR
	.align		4
.L_55:
        /*0a44*/ 	.byte	0x04, 0x36
        /*0a46*/ 	.short	(.L_57 - .L_56)
.L_56:
        /*0a48*/ 	.word	0x00000008
.L_57:


//--------------------- .nv.callgraph             --------------------------
	.section	.nv.callgraph,"",@"SHT_CUDA_CALLGRAPH"
	.align	4
	.sectionentsize	8
	.align		4
        /*0000*/ 	.word	0x00000000
	.align		4
        /*0004*/ 	.word	0xffffffff
	.align		4
        /*0008*/ 	.word	index@(_ZN7cutlass13device_kernelINS_4gemm6kernel13GemmUniversalIN4cute5tupleIJiiiiEEENS1_10collective13CollectiveMmaINS1_35MainloopSm100TmaUmmaWarpSpecializedILi5ELi2ELi4ENS5_IJNS4_1CILi2EEESB_NSA_ILi1EEEEEEEENS5_IJNSA_ILi64EEENSA_ILi128EEENSA_ILi32EEEEEENS_6half_tENS5_IJlSC_lEEESJ_SK_NS4_8TiledMMAINS4_8MMA_AtomIJNS4_20SM100_MMA_F16BF16_SSISJ_SJ_fLi64ELi128ELNS4_4UMMA5MajorE0ELSP_0ELNSO_7ScaleInE0ELSQ_0EEEEEENS4_6LayoutINS5_IJSC_SC_SC_EEENS5_IJNSA_ILi0EEESV_SV_EEEEENS5_IJNS4_10UnderscoreESY_SY_EEEEENS4_23SM90_TMA_LOAD_MULTICASTENS4_14ComposedLayoutINS4_7SwizzleILi2ELi4ELi3EEENS4_18smem_ptr_flag_bitsILi16EEENST_INS5_IJNSA_ILi8EEESH_EEENS5_IJSH_SC_EEEEEEEvNS4_8identityES11_S1B_vS1C_EENS_8epilogue10collective18CollectiveEpilogueINS1E_23Sm100TmaWarpSpecializedILi4ELi2ELi16ELb1ELb0EEEJSI_NS5_IJNST_ISF_SC_EENST_ISH_SC_EEEEESJ_SK_SJ_SK_NS1E_6fusion15FusionCallbacksIS1I_NS1M_17LinearCombinationISJ_fSJ_fLNS_15FloatRoundStyleE2EEESI_S1L_JEEENS4_5SM1004TMEM4LOAD26SM100_TMEM_LOAD_16dp256b4xENS4_13SM90_TMA_LOADES1B_NS4_17SM75_U32x4_LDSM_NENS4_14SM90_TMA_STOREES1B_NS4_17SM90_U32x4_STSM_NENS4_39AutoVectorizingCopyWithAssumedAlignmentILi128EEEEEEvvEEEEvNT_6ParamsE)
	.align		4
        /*000c*/ 	.word	index@(__assertfail)
	.align		4
        /*0010*/ 	.word	0x00000000
	.align		4
        /*0014*/ 	.word	0xfffffffe
	.align		4
        /*0018*/ 	.word	0x00000000
	.align		4
        /*001c*/ 	.word	0xfffffffd
	.align		4
        /*0020*/ 	.word	0x00000000
	.align		4
        /*0024*/ 	.word	0xfffffffc


//--------------------- .nv.constant4             --------------------------
	.section	.nv.constant4,"a",@progbits
	.align	8
	.align		8
.nv.constant4:
        /*0000*/ 	.dword	__assertfail
	.align		8
        /*0008*/ 	.dword	__unnamed_1
	.align		8
        /*0010*/ 	.dword	__unnamed_2
	.align		8
        /*0018*/ 	.dword	_ZN39_INTERNAL_dc2c6f24_4_k_cu_c8d82ef6_82184cuda3std3__45__cpo5beginE
	.align		8
        /*0020*/ 	.dword	_ZN39_INTERNAL_dc2c6f24_4_k_cu_c8d82ef6_82184cuda3std3__45__cpo3endE
	.align		8
        /*0028*/ 	.dword	_ZN39_INTERNAL_dc2c6f24_4_k_cu_c8d82ef6_82184cuda3std3__45__cpo6cbeginE
	.align		8
        /*0030*/ 	.dword	_ZN39_INTERNAL_dc2c6f24_4_k_cu_c8d82ef6_82184cuda3std3__45__cpo4cendE
	.align		8
        /*0038*/ 	.dword	_ZN39_INTERNAL_dc2c6f24_4_k_cu_c8d82ef6_82184cuda3std3__441_GLOBAL__N__dc2c6f24_4_k_cu_c8d82ef6_82186ignoreE
	.align		8
        /*0040*/ 	.dword	_ZN39_INTERNAL_dc2c6f24_4_k_cu_c8d82ef6_82184cuda3std3__419piecewise_constructE
	.align		8
        /*0048*/ 	.dword	_ZN39_INTERNAL_dc2c6f24_4_k_cu_c8d82ef6_82184cuda3std3__48in_placeE
	.align		8
        /*0050*/ 	.dword	_ZN39_INTERNAL_dc2c6f24_4_k_cu_c8d82ef6_82184cuda3std6ranges3__45__cpo4swapE
	.align		8
        /*0058*/ 	.dword	_ZN39_INTERNAL_dc2c6f24_4_k_cu_c8d82ef6_82184cuda3std6ranges3__45__cpo9iter_moveE
	.align		8
        /*0060*/ 	.dword	_ZN39_INTERNAL_dc2c6f24_4_k_cu_c8d82ef6_82184cute7productE
	.align		8
        /*0068*/ 	.dword	_ZN39_INTERNAL_dc2c6f24_4_k_cu_c8d82ef6_82184cute1_E
	.align		8
        /*0070*/ 	.dword	$str$25
	.align		8
        /*0078*/ 	.dword	$str$26
	.align		8
        /*0080*/ 	.dword	$str$27
	.align		8
        /*0088*/ 	.dword	$str$28


//--------------------- .text._ZN7cutlass13device_kernelINS_4gemm6kernel13GemmUniversalIN4cute5tupleIJiiiiEEENS1_10collective13CollectiveMmaINS1_35MainloopSm100TmaUmmaWarpSpecializedILi5ELi2ELi4ENS5_IJNS4_1CILi2EEESB_NSA_ILi1EEEEEEEENS5_IJNSA_ILi64EEENSA_ILi128EEENSA_ILi32EEEEEENS_6half_tENS5_IJlSC_lEEESJ_SK_NS4_8TiledMMAINS4_8MMA_AtomIJNS4_20SM100_MMA_F16BF16_SSISJ_SJ_fLi64ELi128ELNS4_4UMMA5MajorE0ELSP_0ELNSO_7ScaleInE0ELSQ_0EEEEEENS4_6LayoutINS5_IJSC_SC_SC_EEENS5_IJNSA_ILi0EEESV_SV_EEEEENS5_IJNS4_10UnderscoreESY_SY_EEEEENS4_23SM90_TMA_LOAD_MULTICASTENS4_14ComposedLayoutINS4_7SwizzleILi2ELi4ELi3EEENS4_18smem_ptr_flag_bitsILi16EEENST_INS5_IJNSA_ILi8EEESH_EEENS5_IJSH_SC_EEEEEEEvNS4_8identityES11_S1B_vS1C_EENS_8epilogue10collective18CollectiveEpilogueINS1E_23Sm100TmaWarpSpecializedILi4ELi2ELi16ELb1ELb0EEEJSI_NS5_IJNST_ISF_SC_EENST_ISH_SC_EEEEESJ_SK_SJ_SK_NS1E_6fusion15FusionCallbacksIS1I_NS1M_17LinearCombinationISJ_fSJ_fLNS_15FloatRoundStyleE2EEESI_S1L_JEEENS4_5SM1004TMEM4LOAD26SM100_TMEM_LOAD_16dp256b4xENS4_13SM90_TMA_LOADES1B_NS4_17SM75_U32x4_LDSM_NENS4_14SM90_TMA_STOREES1B_NS4_17SM90_U32x4_STSM_NENS4_39AutoVectorizingCopyWithAssumedAlignmentILi128EEEEEEvvEEEEvNT_6ParamsE --------------------------
	.section	.text._ZN7cutlass13device_kernelINS_4gemm6kernel13GemmUniversalIN4cute5tupleIJiiiiEEENS1_10collective13CollectiveMmaINS1_35MainloopSm100TmaUmmaWarpSpecializedILi5ELi2ELi4ENS5_IJNS4_1CILi2EEESB_NSA_ILi1EEEEEEEENS5_IJNSA_ILi64EEENSA_ILi128EEENSA_ILi32EEEEEENS_6half_tENS5_IJlSC_lEEESJ_SK_NS4_8TiledMMAINS4_8MMA_AtomIJNS4_20SM100_MMA_F16BF16_SSISJ_SJ_fLi64ELi128ELNS4_4UMMA5MajorE0ELSP_0ELNSO_7ScaleInE0ELSQ_0EEEEEENS4_6LayoutINS5_IJSC_SC_SC_EEENS5_IJNSA_ILi0EEESV_SV_EEEEENS5_IJNS4_10UnderscoreESY_SY_EEEEENS4_23SM90_TMA_LOAD_MULTICASTENS4_14ComposedLayoutINS4_7SwizzleILi2ELi4ELi3EEENS4_18smem_ptr_flag_bitsILi16EEENST_INS5_IJNSA_ILi8EEESH_EEENS5_IJSH_SC_EEEEEEEvNS4_8identityES11_S1B_vS1C_EENS_8epilogue10collective18CollectiveEpilogueINS1E_23Sm100TmaWarpSpecializedILi4ELi2ELi16ELb1ELb0EEEJSI_NS5_IJNST_ISF_SC_EENST_ISH_SC_EEEEESJ_SK_SJ_SK_NS1E_6fusion15FusionCallbacksIS1I_NS1M_17LinearCombinationISJ_fSJ_fLNS_15FloatRoundStyleE2EEESI_S1L_JEEENS4_5SM1004TMEM4LOAD26SM100_TMEM_LOAD_16dp256b4xENS4_13SM90_TMA_LOADES1B_NS4_17SM75_U32x4_LDSM_NENS4_14SM90_TMA_STOREES1B_NS4_17SM90_U32x4_STSM_NENS4_39AutoVectorizingCopyWithAssumedAlignmentILi128EEEEEEvvEEEEvNT_6ParamsE,"ax",@progbits
	.align	128
.text._ZN7cutlass13device_kernelINS_4gemm6kernel13GemmUniversalIN4cute5tupleIJiiiiEEENS1_10collective13CollectiveMmaINS1_35MainloopSm100TmaUmmaWarpSpecializedILi5ELi2ELi4ENS5_IJNS4_1CILi2EEESB_NSA_ILi1EEEEEEEENS5_IJNSA_ILi64EEENSA_ILi128EEENSA_ILi32EEEEEENS_6half_tENS5_IJlSC_lEEESJ_SK_NS4_8TiledMMAINS4_8MMA_AtomIJNS4_20SM100_MMA_F16BF16_SSISJ_SJ_fLi64ELi128ELNS4_4UMMA5MajorE0ELSP_0ELNSO_7ScaleInE0ELSQ_0EEEEEENS4_6LayoutINS5_IJSC_SC_SC_EEENS5_IJNSA_ILi0EEESV_SV_EEEEENS5_IJNS4_10UnderscoreESY_SY_EEEEENS4_23SM90_TMA_LOAD_MULTICASTENS4_14ComposedLayoutINS4_7SwizzleILi2ELi4ELi3EEENS4_18smem_ptr_flag_bitsILi16EEENST_INS5_IJNSA_ILi8EEESH_EEENS5_IJSH_SC_EEEEEEEvNS4_8identityES11_S1B_vS1C_EENS_8epilogue10collective18CollectiveEpilogueINS1E_23Sm100TmaWarpSpecializedILi4ELi2ELi16ELb1ELb0EEEJSI_NS5_IJNST_ISF_SC_EENST_ISH_SC_EEEEESJ_SK_SJ_SK_NS1E_6fusion15FusionCallbacksIS1I_NS1M_17LinearCombinationISJ_fSJ_fLNS_15FloatRoundStyleE2EEESI_S1L_JEEENS4_5SM1004TMEM4LOAD26SM100_TMEM_LOAD_16dp256b4xENS4_13SM90_TMA_LOADES1B_NS4_17SM75_U32x4_LDSM_NENS4_14SM90_TMA_STOREES1B_NS4_17SM90_U32x4_STSM_NENS4_39AutoVectorizingCopyWithAssumedAlignmentILi128EEEEEEvvEEEEvNT_6ParamsE:
        .type           _ZN7cutlass13device_kernelINS_4gemm6kernel13GemmUniversalIN4cute5tupleIJiiiiEEENS1_10collective13CollectiveMmaINS1_35MainloopSm100TmaUmmaWarpSpecializedILi5ELi2ELi4ENS5_IJNS4_1CILi2EEESB_NSA_ILi1EEEEEEEENS5_IJNSA_ILi64EEENSA_ILi128EEENSA_ILi32EEEEEENS_6half_tENS5_IJlSC_lEEESJ_SK_NS4_8TiledMMAINS4_8MMA_AtomIJNS4_20SM100_MMA_F16BF16_SSISJ_SJ_fLi64ELi128ELNS4_4UMMA5MajorE0ELSP_0ELNSO_7ScaleInE0ELSQ_0EEEEEENS4_6LayoutINS5_IJSC_SC_SC_EEENS5_IJNSA_ILi0EEESV_SV_EEEEENS5_IJNS4_10UnderscoreESY_SY_EEEEENS4_23SM90_TMA_LOAD_MULTICASTENS4_14ComposedLayoutINS4_7SwizzleILi2ELi4ELi3EEENS4_18smem_ptr_flag_bitsILi16EEENST_INS5_IJNSA_ILi8EEESH_EEENS5_IJSH_SC_EEEEEEEvNS4_8identityES11_S1B_vS1C_EENS_8epilogue10collective18CollectiveEpilogueINS1E_23Sm100TmaWarpSpecializedILi4ELi2ELi16ELb1ELb0EEEJSI_NS5_IJNST_ISF_SC_EENST_ISH_SC_EEEEESJ_SK_SJ_SK_NS1E_6fusion15FusionCallbacksIS1I_NS1M_17LinearCombinationISJ_fSJ_fLNS_15FloatRoundStyleE2EEESI_S1L_JEEENS4_5SM1004TMEM4LOAD26SM100_TMEM_LOAD_16dp256b4xENS4_13SM90_TMA_LOADES1B_NS4_17SM75_U32x4_LDSM_NENS4_14SM90_TMA_STOREES1B_NS4_17SM90_U32x4_STSM_NENS4_39AutoVectorizingCopyWithAssumedAlignmentILi128EEEEEEvvEEEEvNT_6ParamsE,@function
        .size           _ZN7cutlass13device_kernelINS_4gemm6kernel13GemmUniversalIN4cute5tupleIJiiiiEEENS1_10collective13CollectiveMmaINS1_35MainloopSm100TmaUmmaWarpSpecializedILi5ELi2ELi4ENS5_IJNS4_1CILi2EEESB_NSA_ILi1EEEEEEEENS5_IJNSA_ILi64EEENSA_ILi128EEENSA_ILi32EEEEEENS_6half_tENS5_IJlSC_lEEESJ_SK_NS4_8TiledMMAINS4_8MMA_AtomIJNS4_20SM100_MMA_F16BF16_SSISJ_SJ_fLi64ELi128ELNS4_4UMMA5MajorE0ELSP_0ELNSO_7ScaleInE0ELSQ_0EEEEEENS4_6LayoutINS5_IJSC_SC_SC_EEENS5_IJNSA_ILi0EEESV_SV_EEEEENS5_IJNS4_10UnderscoreESY_SY_EEEEENS4_23SM90_TMA_LOAD_MULTICASTENS4_14ComposedLayoutINS4_7SwizzleILi2ELi4ELi3EEENS4_18smem_ptr_flag_bitsILi16EEENST_INS5_IJNSA_ILi8EEESH_EEENS5_IJSH_SC_EEEEEEEvNS4_8identityES11_S1B_vS1C_EENS_8epilogue10collective18CollectiveEpilogueINS1E_23Sm100TmaWarpSpecializedILi4ELi2ELi16ELb1ELb0EEEJSI_NS5_IJNST_ISF_SC_EENST_ISH_SC_EEEEESJ_SK_SJ_SK_NS1E_6fusion15FusionCallbacksIS1I_NS1M_17LinearCombinationISJ_fSJ_fLNS_15FloatRoundStyleE2EEESI_S1L_JEEENS4_5SM1004TMEM4LOAD26SM100_TMEM_LOAD_16dp256b4xENS4_13SM90_TMA_LOADES1B_NS4_17SM75_U32x4_LDSM_NENS4_14SM90_TMA_STOREES1B_NS4_17SM90_U32x4_STSM_NENS4_39AutoVectorizingCopyWithAssumedAlignmentILi128EEEEEEvvEEEEvNT_6ParamsE,(.L_x_186 - _ZN7cutlass13device_kernelINS_4gemm6kernel13GemmUniversalIN4cute5tupleIJiiiiEEENS1_10collective13CollectiveMmaINS1_35MainloopSm100TmaUmmaWarpSpecializedILi5ELi2ELi4ENS5_IJNS4_1CILi2EEESB_NSA_ILi1EEEEEEEENS5_IJNSA_ILi64EEENSA_ILi128EEENSA_ILi32EEEEEENS_6half_tENS5_IJlSC_lEEESJ_SK_NS4_8TiledMMAINS4_8MMA_AtomIJNS4_20SM100_MMA_F16BF16_SSISJ_SJ_fLi64ELi128ELNS4_4UMMA5MajorE0ELSP_0ELNSO_7ScaleInE0ELSQ_0EEEEEENS4_6LayoutINS5_IJSC_SC_SC_EEENS5_IJNSA_ILi0EEESV_SV_EEEEENS5_IJNS4_10UnderscoreESY_SY_EEEEENS4_23SM90_TMA_LOAD_MULTICASTENS4_14ComposedLayoutINS4_7SwizzleILi2ELi4ELi3EEENS4_18smem_ptr_flag_bitsILi16EEENST_INS5_IJNSA_ILi8EEESH_EEENS5_IJSH_SC_EEEEEEEvNS4_8identityES11_S1B_vS1C_EENS_8epilogue10collective18CollectiveEpilogueINS1E_23Sm100TmaWarpSpecializedILi4ELi2ELi16ELb1ELb0EEEJSI_NS5_IJNST_ISF_SC_EENST_ISH_SC_EEEEESJ_SK_SJ_SK_NS1E_6fusion15FusionCallbacksIS1I_NS1M_17LinearCombinationISJ_fSJ_fLNS_15FloatRoundStyleE2EEESI_S1L_JEEENS4_5SM1004TMEM4LOAD26SM100_TMEM_LOAD_16dp256b4xENS4_13SM90_TMA_LOADES1B_NS4_17SM75_U32x4_LDSM_NENS4_14SM90_TMA_STOREES1B_NS4_17SM90_U32x4_STSM_NENS4_39AutoVectorizingCopyWithAssumedAlignmentILi128EEEEEEvvEEEEvNT_6ParamsE)
        .other          _ZN7cutlass13device_kernelINS_4gemm6kernel13GemmUniversalIN4cute5tupleIJiiiiEEENS1_10collective13CollectiveMmaINS1_35MainloopSm100TmaUmmaWarpSpecializedILi5ELi2ELi4ENS5_IJNS4_1CILi2EEESB_NSA_ILi1EEEEEEEENS5_IJNSA_ILi64EEENSA_ILi128EEENSA_ILi32EEEEEENS_6half_tENS5_IJlSC_lEEESJ_SK_NS4_8TiledMMAINS4_8MMA_AtomIJNS4_20SM100_MMA_F16BF16_SSISJ_SJ_fLi64ELi128ELNS4_4UMMA5MajorE0ELSP_0ELNSO_7ScaleInE0ELSQ_0EEEEEENS4_6LayoutINS5_IJSC_SC_SC_EEENS5_IJNSA_ILi0EEESV_SV_EEEEENS5_IJNS4_10UnderscoreESY_SY_EEEEENS4_23SM90_TMA_LOAD_MULTICASTENS4_14ComposedLayoutINS4_7SwizzleILi2ELi4ELi3EEENS4_18smem_ptr_flag_bitsILi16EEENST_INS5_IJNSA_ILi8EEESH_EEENS5_IJSH_SC_EEEEEEEvNS4_8identityES11_S1B_vS1C_EENS_8epilogue10collective18CollectiveEpilogueINS1E_23Sm100TmaWarpSpecializedILi4ELi2ELi16ELb1ELb0EEEJSI_NS5_IJNST_ISF_SC_EENST_ISH_SC_EEEEESJ_SK_SJ_SK_NS1E_6fusion15FusionCallbacksIS1I_NS1M_17LinearCombinationISJ_fSJ_fLNS_15FloatRoundStyleE2EEESI_S1L_JEEENS4_5SM1004TMEM4LOAD26SM100_TMEM_LOAD_16dp256b4xENS4_13SM90_TMA_LOADES1B_NS4_17SM75_U32x4_LDSM_NENS4_14SM90_TMA_STOREES1B_NS4_17SM90_U32x4_STSM_NENS4_39AutoVectorizingCopyWithAssumedAlignmentILi128EEEEEEvvEEEEvNT_6ParamsE,@"STO_CUDA_ENTRY STV_DEFAULT"
_ZN7cutlass13device_kernelINS_4gemm6kernel13GemmUniversalIN4cute5tupleIJiiiiEEENS1_10collective13CollectiveMmaINS1_35MainloopSm100TmaUmmaWarpSpecializedILi5ELi2ELi4ENS5_IJNS4_1CILi2EEESB_NSA_ILi1EEEEEEEENS5_IJNSA_ILi64EEENSA_ILi128EEENSA_ILi32EEEEEENS_6half_tENS5_IJlSC_lEEESJ_SK_NS4_8TiledMMAINS4_8MMA_AtomIJNS4_20SM100_MMA_F16BF16_SSISJ_SJ_fLi64ELi128ELNS4_4UMMA5MajorE0ELSP_0ELNSO_7ScaleInE0ELSQ_0EEEEEENS4_6LayoutINS5_IJSC_SC_SC_EEENS5_IJNSA_ILi0EEESV_SV_EEEEENS5_IJNS4_10UnderscoreESY_SY_EEEEENS4_23SM90_TMA_LOAD_MULTICASTENS4_14ComposedLayoutINS4_7SwizzleILi2ELi4ELi3EEENS4_18smem_ptr_flag_bitsILi16EEENST_INS5_IJNSA_ILi8EEESH_EEENS5_IJSH_SC_EEEEEEEvNS4_8identityES11_S1B_vS1C_EENS_8epilogue10collective18CollectiveEpilogueINS1E_23Sm100TmaWarpSpecializedILi4ELi2ELi16ELb1ELb0EEEJSI_NS5_IJNST_ISF_SC_EENST_ISH_SC_EEEEESJ_SK_SJ_SK_NS1E_6fusion15FusionCallbacksIS1I_NS1M_17LinearCombinationISJ_fSJ_fLNS_15FloatRoundStyleE2EEESI_S1L_JEEENS4_5SM1004TMEM4LOAD26SM100_TMEM_LOAD_16dp256b4xENS4_13SM90_TMA_LOADES1B_NS4_17SM75_U32x4_LDSM_NENS4_14SM90_TMA_STOREES1B_NS4_17SM90_U32x4_STSM_NENS4_39AutoVectorizingCopyWithAssumedAlignmentILi128EEEEEEvvEEEEvNT_6ParamsE:
[----:B------:R-:W1:Y:S01]  /*0000*/  LDC R1, c[0x0][0x37c] ;  /* 0x0000df00ff017b82 */ /* 0x000e620000000800 */
[----:B------:R-:W2:Y:S01]  /*0010*/  S2R R57, SR_TID.X ;  /* 0x0000000000397919 */ /* 0x000ea20000002100 */
[----:B------:R-:W3:Y:S01]  /*0020*/  LDCU.64 UR8, c[0x0][0x890] ;  /* 0x00011200ff0877ac */ /* 0x000ee20008000a00 */
[----:B------:R-:W-:Y:S02]  /*0030*/  PRMT R45, RZ, 0x7610, R45 ;  /* 0x00007610ff2d7816 */ /* 0x000fe4000000002d */
[----:B------:R-:W-:Y:S01]  /*0040*/  ELECT P3, URZ, PT ;  /* 0x0000000000ff782f */ /* 0x000fe20003860000 */
[----:B---3--:R-:W-:-:S04]  /*0050*/  UISETP.NE.U32.AND UP0, UPT, UR8, URZ, UPT ;  /* 0x000000ff0800728c */ /* 0x008fc8000bf05070 */
[----:B------:R-:W-:Y:S01]  /*0060*/  UISETP.NE.AND.EX UP0, UPT, UR9, URZ, UPT, UP0 ;  /* 0x000000ff0900728c */ /* 0x000fe2000bf05300 */
[----:B--2---:R-:W-:-:S05]  /*0070*/  SHF.R.U32.HI R46, RZ, 0x5, R57 ;  /* 0x00000005ff2e7819 */ /* 0x004fca0000011639 */
[----:B------:R-:W2:Y:S02]  /*0080*/  SHFL.IDX PT, R0, R46, RZ, 0x1f ;  /* 0x00001fff2e007589 */ /* 0x000ea400000e0000 */
[----:B--2---:R-:W-:Y:S01]  /*0090*/  R2UR UR17, R0 ;  /* 0x00000000001172ca */ /* 0x004fe200000e0000 */
[----:B-1----:R-:W-:-:S14]  /*00a0*/  BRA.U UP0, `(.L_x_0) ;  /* 0x0000000100307547 */ /* 0x002fdc000b800000 */
[----:B------:R-:W1:Y:S02]  /*00b0*/  LDCU.64 UR4, c[0x0][0x888] ;  /* 0x00011100ff0477ac */ /* 0x000e640008000a00 */
[----:B-1----:R-:W-:-:S04]  /*00c0*/  UISETP.NE.U32.AND UP0, UPT, UR4, URZ, UPT ;  /* 0x000000ff0400728c */ /* 0x002fc8000bf05070 */
[----:B------:R-:W-:-:S09]  /*00d0*/  UISETP.NE.AND.EX UP0, UPT, UR5, URZ, UPT, UP0 ;  /* 0x000000ff0500728c */ /* 0x000fd2000bf05300 */
[----:B------:R-:W-:Y:S05]  /*00e0*/  BRA.U !UP0, `(.L_x_1) ;  /* 0x0000000108147547 */ /* 0x000fea000b800000 */
[----:B------:R-:W1:Y:S01]  /*00f0*/  LDC.64 R2, c[0x0][0x888] ;  /* 0x00022200ff027b82 */ /* 0x000e620000000a00 */
[----:B------:R-:W1:Y:S02]  /*0100*/  LDCU.64 UR4, c[0x0][0x358] ;  /* 0x00006b00ff0477ac */ /* 0x000e640008000a00 */
[----:B-1----:R1:W5:Y:S01]  /*0110*/  LDG.E R27, desc[UR4][R2.64] ;  /* 0x00000004021b7981 */ /* 0x002362000c1e1900 */
[----:B------:R-:W-:Y:S01]  /*0120*/  HFMA2 R45, -RZ, RZ, 0, 5.9604644775390625e-08 ;  /* 0x00000001ff2d7431 */ /* 0x000fe200000001ff */
[----:B------:R-:W-:Y:S05]  /*0130*/  BRA `(.L_x_0) ;  /* 0x00000000000c7947 */ /* 0x000fea0003800000 */
.L_x_1:
[----:B------:R-:W1:Y:S01]  /*0140*/  LDCU UR4, c[0x0][0x880] ;  /* 0x00011000ff0477ac */ /* 0x000e620008000800 */
[----:B------:R-:W-:Y:S01]  /*0150*/  HFMA2 R45, -RZ, RZ, 0, 5.9604644775390625e-08 ;  /* 0x00000001ff2d7431 */ /* 0x000fe200000001ff */
[----:B-1----:R-:W-:-:S07]  /*0160*/  MOV R27, UR4 ;  /* 0x00000004001b7c02 */ /* 0x002fce0008000f00 */
.L_x_0:
[----:B------:R-:W2:Y:S02]  /*0170*/  LDCU.64 UR4, c[0x0][0x8b0] ;  /* 0x00011600ff0477ac */ /* 0x000ea40008000a00 */
[----:B--2---:R-:W-:-:S04]  /*0180*/  UISETP.NE.U32.AND UP0, UPT, UR4, URZ, UPT ;  /* 0x000000ff0400728c */ /* 0x004fc8000bf05070 */
[----:B------:R-:W-:-:S09]  /*0190*/  UISETP.NE.AND.EX UP0, UPT, UR5, URZ, UPT, UP0 ;  /* 0x000000ff0500728c */ /* 0x000fd2000bf05300 */
[----:B------:R-:W-:Y:S05]  /*01a0*/  BRA.U UP0, `(.L_x_2) ;  /* 0x0000000100287547 */ /* 0x000fea000b800000 */
[----:B------:R-:W2:Y:S02]  /*01b0*/  LDCU.64 UR4, c[0x0][0x8a8] ;  /* 0x00011500ff0477ac */ /* 0x000ea40008000a00 */
[----:B--2---:R-:W-:-:S04]  /*01c0*/  UISETP.NE.U32.AND UP0, UPT, UR4, URZ, UPT ;  /* 0x000000ff0400728c */ /* 0x004fc8000bf05070 */
[----:B------:R-:W-:-:S09]  /*01d0*/  UISETP.NE.AND.EX UP0, UPT, UR5, URZ, UPT, UP0 ;  /* 0x000000ff0500728c */ /* 0x000fd2000bf05300 */
[----:B------:R-:W-:Y:S05]  /*01e0*/  BRA.U !UP0, `(.L_x_3) ;  /* 0x0000000108107547 */ /* 0x000fea000b800000 */
[----:B------:R-:W2:Y:S01]  /*01f0*/  LDC.64 R24, c[0x0][0x8a8] ;  /* 0x00022a00ff187b82 */ /* 0x000ea20000000a00 */
[----:B------:R-:W2:Y:S02]  /*0200*/  LDCU.64 UR4, c[0x0][0x358] ;  /* 0x00006b00ff0477ac */ /* 0x000ea40008000a00 */
[----:B--2---:R2:W5:Y:S01]  /*0210*/  LDG.E R24, desc[UR4][R24.64] ;  /* 0x0000000418187981 */ /* 0x004562000c1e1900 */
[----:B------:R-:W-:Y:S05]  /*0220*/  BRA `(.L_x_2) ;  /* 0x0000000000087947 */ /* 0x000fea0003800000 */
.L_x_3:
[----:B------:R-:W2:Y:S02]  /*0230*/  LDCU UR4, c[0x0][0x8a0] ;  /* 0x00011400ff0477ac */ /* 0x000ea40008000800 */
[----:B--2---:R-:W-:Y:S02]  /*0240*/  MOV R24, UR4 ;  /* 0x0000000400187c02 */ /* 0x004fe40008000f00 */
.L_x_2:
[----:B------:R-:W-:Y:S01]  /*0250*/  IMAD.U32 R0, RZ, RZ, UR17 ;  /* 0x00000011ff007e24 */ /* 0x000fe2000f8e00ff */
[----:B------:R-:W-:Y:S04]  /*0260*/  BSSY.RECONVERGENT B0, `(.L_x_4) ;  /* 0x000000c000007945 */ /* 0x000fe80003800200 */
[C---:B------:R-:W-:Y:S02]  /*0270*/  ISETP.NE.OR P1, PT, R0.reuse, 0x1, !P3 ;  /* 0x000000010000780c */ /* 0x040fe40005f25670 */
[----:B------:R-:W-:-:S11]  /*0280*/  ISETP.NE.OR P0, PT, R0, 0x3, !P3 ;  /* 0x000000030000780c */ /* 0x000fd60005f05670 */
[----:B------:R-:W-:Y:S05]  /*0290*/  @P1 BRA `(.L_x_5) ;  /* 0x0000000000201947 */ /* 0x000fea0003800000 */
[----:B------:R-:W3:Y:S02]  /*02a0*/  LDCU.64 UR4, c[0x0][0x348] ;  /* 0x00006900ff0477ac */ /* 0x000ee40008000a00 */
[----:B---3--:R-:W-:Y:S02]  /*02b0*/  UIADD3 UR6, UP1, UPT, UR4, 0x80, URZ ;  /* 0x0000008004067890 */ /* 0x008fe4000ff3e0ff */
[----:B------:R-:W-:Y:S02]  /*02c0*/  UIADD3 UR4, UP0, UPT, UR4, 0x180, URZ ;  /* 0x0000018004047890 */ /* 0x000fe4000ff1e0ff */
[----:B------:R-:W-:Y:S02]  /*02d0*/  UIADD3.X UR7, UPT, UPT, URZ, UR5, URZ, UP1, !UPT ;  /* 0x00000005ff077290 */ /* 0x000fe40008ffe4ff */
[----:B------:R-:W-:-:S07]  /*02e0*/  UIADD3.X UR5, UPT, UPT, URZ, UR5, URZ, UP0, !UPT ;  /* 0x00000005ff057290 */ /* 0x000fce00087fe4ff */
[----:B------:R3:W-:Y:S02]  /*02f0*/  UTMACCTL.PF [UR6] ;  /* 0x00000000060079b9 */ /* 0x0007e40008040000 */
[----:B------:R3:W-:Y:S02]  /*0300*/  UTMACCTL.PF [UR4] ;  /* 0x00000000040079b9 */ /* 0x0007e40008040000 */
[----:B---3--:R-:W-:Y:S01]  /*0310*/  NOP ;  /* 0x0000000000007918 */ /* 0x008fe20000000000 */
.L_x_5:
[----:B------:R-:W-:Y:S05]  /*0320*/  BSYNC.RECONVERGENT B0 ;  /* 0x0000000000007941 */ /* 0x000fea0003800200 */
.L_x_4:
[----:B------:R-:W-:Y:S04]  /*0330*/  BSSY.RECONVERGENT B0, `(.L_x_6) ;  /* 0x000000a000007945 */ /* 0x000fe80003800200 */
        /* <DEDUP_REMOVED lines=9> */
.L_x_7:
[----:B------:R-:W-:Y:S05]  /*03d0*/  BSYNC.RECONVERGENT B0 ;  /* 0x0000000000007941 */ /* 0x000fea0003800200 */
.L_x_6:
[----:B------:R-:W3:Y:S01]  /*03e0*/  LDCU.64 UR4, c[0x0][0x888] ;  /* 0x00011100ff0477ac */ /* 0x000ee20008000a00 */
[----:B------:R-:W-:Y:S02]  /*03f0*/  UISETP.EQ.U32.AND UP1, UPT, UR8, URZ, UPT ;  /* 0x000000ff0800728c */ /* 0x000fe4000bf22070 */
[----:B------:R-:W-:Y:S02]  /*0400*/  UPLOP3.LUT UP3, UPT, UPT, UPT, UPT, 0x80, 0x8 ;  /* 0x000000000008789c */ /* 0x000fe40003f6f070 */
[----:B---3--:R-:W-:-:S04]  /*0410*/  UISETP.NE.U32.AND UP0, UPT, UR4, URZ, UPT ;  /* 0x000000ff0400728c */ /* 0x008fc8000bf05070 */
[----:B------:R-:W-:-:S04]  /*0420*/  UISETP.NE.AND.EX UP0, UPT, UR5, URZ, UPT, UP0 ;  /* 0x000000ff0500728c */ /* 0x000fc8000bf05300 */
[----:B------:R-:W-:-:S04]  /*0430*/  UISETP.EQ.OR.EX UP2, UPT, UR9, URZ, !UP0, UP1 ;  /* 0x000000ff0900728c */ /* 0x000fc8000c742710 */
[----:B------:R-:W-:-:S06]  /*0440*/  UP2UR UR4, UPR, URZ, 0x4 ;  /* 0x00000004ff047883 */ /* 0x000fcc0008000000 */
[----:B------:R-:W-:Y:S01]  /*0450*/  MOV R49, UR4 ;  /* 0x0000000400317c02 */ /* 0x000fe20008000f00 */
[----:B------:R-:W-:Y:S06]  /*0460*/  BRA.U !UP2, `(.L_x_8) ;  /* 0x000000010a207547 */ /* 0x000fec000b800000 */
[----:B------:R-:W-:Y:S01]  /*0470*/  UISETP.NE.U32.AND UP1, UPT, UR8, URZ, UPT ;  /* 0x000000ff0800728c */ /* 0x000fe2000bf25070 */
[----:B-----5:R-:W-:Y:S01]  /*0480*/  FSETP.NEU.AND P0, PT, R27, RZ, PT ;  /* 0x000000ff1b00720b */ /* 0x020fe20003f0d000 */
[----:B------:R-:W-:Y:S02]  /*0490*/  USEL UR4, URZ, 0xffffffff, UP0 ;  /* 0xffffffffff047887 */ /* 0x000fe40008000000 */
[----:B------:R-:W-:-:S10]  /*04a0*/  UISETP.NE.AND.EX UP1, UPT, UR9, URZ, UPT, UP1 ;  /* 0x000000ff0900728c */ /* 0x000fd4000bf25310 */
[----:B------:R-:W-:Y:S01]  /*04b0*/  VOTEU.ANY UP0, P0 ;  /* 0x0000000000ff7886 */ /* 0x000fe20000000100 */
[----:B------:R-:W-:-:S04]  /*04c0*/  @!UP1 USEL UR4, URZ, 0xffffffff, UP0 ;  /* 0xffffffffff049887 */ /* 0x000fc80008000000 */
[----:B------:R-:W-:-:S04]  /*04d0*/  ULOP3.LUT UR4, UR4, 0x1, URZ, 0xc0, !UPT ;  /* 0x0000000104047892 */ /* 0x000fc8000f8ec0ff */
[----:B------:R-:W-:-:S11]  /*04e0*/  UISETP.NE.U32.AND UP3, UPT, UR4, 0x1, UPT ;  /* 0x000000010400788c */ /* 0x000fd6000bf65070 */
.L_x_8:
[----:B-1----:R-:W1:Y:S01]  /*04f0*/  SHFL.IDX PT, R2, R46, RZ, 0x1f ;  /* 0x00001fff2e027589 */ /* 0x002e6200000e0000 */
[----:B------:R-:W-:-:S04]  /*0500*/  UISETP.NE.AND UP0, UPT, UR17, 0x2, UPT ;  /* 0x000000021100788c */ /* 0x000fc8000bf05270 */
[----:B------:R-:W-:Y:S01]  /*0510*/  USEL UR48, URZ, 0x1, UP0 ;  /* 0x00000001ff307887 */ /* 0x000fe20008000000 */
[----:B-1----:R-:W-:-:S13]  /*0520*/  ISETP.NE.AND P0, PT, R2, RZ, PT ;  /* 0x000000ff0200720c */ /* 0x002fda0003f05270 */
[----:B------:R-:W-:Y:S05]  /*0530*/  @P0 BRA `(.L_x_9) ;  /* 0x0000000000600947 */ /* 0x000fea0003800000 */
[----:B------:R-:W1:Y:S01]  /*0540*/  S2UR UR4, SR_CgaCtaId ;  /* 0x00000000000479c3 */ /* 0x000e620000008800 */
[----:B------:R-:W-:Y:S01]  /*0550*/  UMOV UR5, 0x400 ;  /* 0x0000040000057882 */ /* 0x000fe20000000000 */
[----:B------:R-:W-:Y:S01]  /*0560*/  UMOV UR8, 0x1 ;  /* 0x0000000100087882 */ /* 0x000fe20000000000 */
[----:B------:R-:W-:Y:S01]  /*0570*/  UMOV UR6, 0x3 ;  /* 0x0000000300067882 */ /* 0x000fe20000000000 */
[----:B------:R-:W-:-:S04]  /*0580*/  UIADD3 UR8, UPT, UPT, -UR8, 0x100000, URZ ;  /* 0x0010000008087890 */ /* 0x000fc8000fffe1ff */
[----:B------:R-:W-:Y:S02]  /*0590*/  USHF.L.U32 UR9, UR8, 0xb, URZ ;  /* 0x0000000b08097899 */ /* 0x000fe400080006ff */
[----:B------:R-:W-:Y:S02]  /*05a0*/  USHF.L.U32 UR8, UR8, 0x1, URZ ;  /* 0x0000000108087899 */ /* 0x000fe400080006ff */
[----:B------:R-:W-:-:S04]  /*05b0*/  UIADD3 UR6, UPT, UPT, -UR6, 0x100000, URZ ;  /* 0x0010000006067890 */ /* 0x000fc8000fffe1ff */
[----:B------:R-:W-:Y:S02]  /*05c0*/  USHF.L.U32 UR7, UR6, 0xb, URZ ;  /* 0x0000000b06077899 */ /* 0x000fe400080006ff */
[----:B------:R-:W-:Y:S01]  /*05d0*/  USHF.L.U32 UR6, UR6, 0x1, URZ ;  /* 0x0000000106067899 */ /* 0x000fe200080006ff */
[----:B------:R-:W-:Y:S01]  /*05e0*/  ELECT P0, URZ, PT ;  /* 0x0000000000ff782f */ /* 0x000fe20003800000 */
[----:B-1----:R-:W-:Y:S01]  /*05f0*/  ULEA UR4, UR4, UR5, 0x18 ;  /* 0x0000000504047291 */ /* 0x002fe2000f8ec0ff */
[----:B------:R-:W1:Y:S11]  /*0600*/  FENCE.VIEW.ASYNC.S ;  /* 0x00000000000073c6 */ /* 0x000e760000000000 */
[----:B-1----:R1:W3:Y:S01]  /*0610*/  SYNCS.EXCH.64 URZ, [UR4], UR8 ;  /* 0x0000000804ff75b2 */ /* 0x0022e20008000100 */
[----:B------:R1:W4:Y:S01]  /*0620*/  SYNCS.EXCH.64 URZ, [UR4+0x28], UR6 ;  /* 0x0000280604ff75b2 */ /* 0x0003220008000100 */
[----:B------:R1:W1:Y:S01]  /*0630*/  SYNCS.EXCH.64 URZ, [UR4+0x8], UR8 ;  /* 0x0000080804ff75b2 */ /* 0x0002620008000100 */
[----:B------:R1:W1:Y:S01]  /*0640*/  SYNCS.EXCH.64 URZ, [UR4+0x30], UR6 ;  /* 0x0000300604ff75b2 */ /* 0x0002620008000100 */
[----:B------:R1:W1:Y:S01]  /*0650*/  SYNCS.EXCH.64 URZ, [UR4+0x10], UR8 ;  /* 0x0000100804ff75b2 */ /* 0x0002620008000100 */
[----:B------:R1:W1:Y:S01]  /*0660*/  SYNCS.EXCH.64 URZ, [UR4+0x38], UR6 ;  /* 0x0000380604ff75b2 */ /* 0x0002620008000100 */
[----:B------:R1:W1:Y:S01]  /*0670*/  SYNCS.EXCH.64 URZ, [UR4+0x18], UR8 ;  /* 0x0000180804ff75b2 */ /* 0x0002620008000100 */
[----:B------:R1:W1:Y:S01]  /*0680*/  SYNCS.EXCH.64 URZ, [UR4+0x40], UR6 ;  /* 0x0000400604ff75b2 */ /* 0x0002620008000100 */
[----:B------:R1:W1:Y:S01]  /*0690*/  SYNCS.EXCH.64 URZ, [UR4+0x20], UR8 ;  /* 0x0000200804ff75b2 */ /* 0x0002620008000100 */
[----:B------:R1:W1:Y:S01]  /*06a0*/  SYNCS.EXCH.64 URZ, [UR4+0x48], UR6 ;  /* 0x0000480604ff75b2 */ /* 0x0002620008000100 */
[----:B------:R-:W-:Y:S01]  /*06b0*/  NOP ;  /* 0x0000000000007918 */ /* 0x000fe20000000000 */
.L_x_9:
[----:B------:R-:W2:Y:S01]  /*06c0*/  SHFL.IDX PT, R2, R46, RZ, 0x1f ;  /* 0x00001fff2e027589 */ /* 0x000ea200000e0000 */
[----:B------:R-:W-:Y:S01]  /*06d0*/  NOP ;  /* 0x0000000000007918 */ /* 0x000fe20000000000 */
[----:B--2---:R-:W-:-:S13]  /*06e0*/  ISETP.NE.AND P0, PT, R2, 0x1, PT ;  /* 0x000000010200780c */ /* 0x004fda0003f05270 */
[----:B------:R-:W-:Y:S05]  /*06f0*/  @P0 BRA `(.L_x_10) ;  /* 0x0000000000580947 */ /* 0x000fea0003800000 */
[----:B-1----:R-:W1:Y:S01]  /*0700*/  S2UR UR4, SR_CgaCtaId ;  /* 0x00000000000479c3 */ /* 0x002e620000008800 */
        /* <DEDUP_REMOVED lines=12> */
[----:B-1----:R2:W1:Y:S01]  /*07d0*/  SYNCS.EXCH.64 URZ, [UR4+0x50], UR8 ;  /* 0x0000500804ff75b2 */ /* 0x0024620008000100 */
[----:B------:R2:W1:Y:S01]  /*07e0*/  SYNCS.EXCH.64 URZ, [UR4+0x70], UR6 ;  /* 0x0000700604ff75b2 */ /* 0x0004620008000100 */
[----:B------:R2:W1:Y:S01]  /*07f0*/  SYNCS.EXCH.64 URZ, [UR4+0x58], UR8 ;  /* 0x0000580804ff75b2 */ /* 0x0004620008000100 */
[----:B------:R2:W1:Y:S01]  /*0800*/  SYNCS.EXCH.64 URZ, [UR4+0x78], UR6 ;  /* 0x0000780604ff75b2 */ /* 0x0004620008000100 */
[----:B------:R2:W1:Y:S01]  /*0810*/  SYNCS.EXCH.64 URZ, [UR4+0x60], UR8 ;  /* 0x0000600804ff75b2 */ /* 0x0004620008000100 */
[----:B------:R2:W1:Y:S01]  /*0820*/  SYNCS.EXCH.64 URZ, [UR4+0x80], UR6 ;  /* 0x0000800604ff75b2 */ /* 0x0004620008000100 */
[----:B------:R2:W1:Y:S01]  /*0830*/  SYNCS.EXCH.64 URZ, [UR4+0x68], UR8 ;  /* 0x0000680804ff75b2 */ /* 0x0004620008000100 */
[----:B------:R2:W1:Y:S02]  /*0840*/  SYNCS.EXCH.64 URZ, [UR4+0x88], UR6 ;  /* 0x0000880604ff75b2 */ /* 0x0004640008000100 */
[----:B--2---:R-:W-:Y:S01]  /*0850*/  NOP ;  /* 0x0000000000007918 */ /* 0x004fe20000000000 */
.L_x_10:
[----:B------:R-:W2:Y:S01]  /*0860*/  SHFL.IDX PT, R2, R46, RZ, 0x1f ;  /* 0x00001fff2e027589 */ /* 0x000ea200000e0000 */
[----:B------:R-:W-:Y:S01]  /*0870*/  NOP ;  /* 0x0000000000007918 */ /* 0x000fe20000000000 */
[----:B--2---:R-:W-:-:S13]  /*0880*/  ISETP.NE.AND P0, PT, R2, 0x3, PT ;  /* 0x000000030200780c */ /* 0x004fda0003f05270 */
[----:B------:R-:W-:Y:S05]  /*0890*/  @P0 BRA `(.L_x_11) ;  /* 0x0000000000300947 */ /* 0x000fea0003800000 */
[----:B-1----:R-:W1:Y:S01]  /*08a0*/  S2UR UR4, SR_CgaCtaId ;  /* 0x00000000000479c3 */ /* 0x002e620000008800 */
[----:B------:R-:W-:Y:S01]  /*08b0*/  UMOV UR6, 0x400 ;  /* 0x0000040000067882 */ /* 0x000fe20000000000 */
[----:B------:R-:W-:Y:S01]  /*08c0*/  UMOV UR5, 0x20 ;  /* 0x0000002000057882 */ /* 0x000fe20000000000 */
[----:B------:R-:W-:Y:S01]  /*08d0*/  ELECT P0, URZ, PT ;  /* 0x0000000000ff782f */ /* 0x000fe20003800000 */
[----:B-1----:R-:W-:Y:S02]  /*08e0*/  ULEA UR6, UR4, UR6, 0x18 ;  /* 0x0000000604067291 */ /* 0x002fe4000f8ec0ff */
[----:B------:R-:W-:-:S04]  /*08f0*/  UIADD3 UR4, UPT, UPT, -UR5, 0x100000, URZ ;  /* 0x0010000005047890 */ /* 0x000fc8000fffe1ff */
[----:B------:R-:W-:Y:S02]  /*0900*/  USHF.L.U32 UR5, UR4, 0xb, URZ ;  /* 0x0000000b04057899 */ /* 0x000fe400080006ff */
[----:B------:R-:W-:Y:S01]  /*0910*/  USHF.L.U32 UR4, UR4, 0x1, URZ ;  /* 0x0000000104047899 */ /* 0x000fe200080006ff */
[----:B------:R-:W1:Y:S11]  /*0920*/  FENCE.VIEW.ASYNC.S ;  /* 0x00000000000073c6 */ /* 0x000e760000000000 */
[----:B-1----:R2:W1:Y:S01]  /*0930*/  SYNCS.EXCH.64 URZ, [UR6+0x90], UR4 ;  /* 0x0000900406ff75b2 */ /* 0x0024620008000100 */
[----:B------:R2:W1:Y:S02]  /*0940*/  SYNCS.EXCH.64 URZ, [UR6+0x98], UR4 ;  /* 0x0000980406ff75b2 */ /* 0x0004640008000100 */
[----:B--2---:R-:W-:Y:S01]  /*0950*/  NOP ;  /* 0x0000000000007918 */ /* 0x004fe20000000000 */
.L_x_11:
[----:B------:R-:W2:Y:S01]  /*0960*/  SHFL.IDX PT, R2, R46, RZ, 0x1f ;  /* 0x00001fff2e027589 */ /* 0x000ea200000e0000 */
[----:B------:R-:W-:Y:S01]  /*0970*/  NOP ;  /* 0x0000000000007918 */ /* 0x000fe20000000000 */
[----:B--2---:R-:W-:-:S13]  /*0980*/  ISETP.NE.AND P0, PT, R2, 0x4, PT ;  /* 0x000000040200780c */ /* 0x004fda0003f05270 */
[----:B------:R-:W-:Y:S05]  /*0990*/  @P0 BRA `(.L_x_12) ;  /* 0x00000000004c0947 */ /* 0x000fea0003800000 */
[----:B-1----:R-:W1:Y:S01]  /*09a0*/  S2UR UR6, SR_CgaCtaId ;  /* 0x00000000000679c3 */ /* 0x002e620000008800 */
[----:B------:R-:W-:Y:S01]  /*09b0*/  UMOV UR4, 0x3a0 ;  /* 0x000003a000047882 */ /* 0x000fe20000000000 */
[----:B------:R-:W-:Y:S01]  /*09c0*/  UMOV UR5, 0x400 ;  /* 0x0000040000057882 */ /* 0x000fe20000000000 */
[----:B------:R-:W-:Y:S01]  /*09d0*/  USEL UR4, UR4, 0x320, UP3 ;  /* 0x0000032004047887 */ /* 0x000fe20009800000 */
[----:B------:R-:W-:Y:S01]  /*09e0*/  UMOV UR8, 0x1 ;  /* 0x0000000100087882 */ /* 0x000fe20000000000 */
[----:B------:R-:W-:Y:S01]  /*09f0*/  ELECT P0, URZ, PT ;  /* 0x0000000000ff782f */ /* 0x000fe20003800000 */
[----:B------:R-:W-:-:S04]  /*0a00*/  UIADD3 UR8, UPT, UPT, -UR8, 0x100000, URZ ;  /* 0x0010000008087890 */ /* 0x000fc8000fffe1ff */
[----:B------:R-:W-:Y:S02]  /*0a10*/  USHF.L.U32 UR9, UR8, 0xb, URZ ;  /* 0x0000000b08097899 */ /* 0x000fe400080006ff */
[----:B------:R-:W-:Y:S02]  /*0a20*/  USHF.L.U32 UR8, UR8, 0x1, URZ ;  /* 0x0000000108087899 */ /* 0x000fe400080006ff */
[----:B-1----:R-:W-:Y:S02]  /*0a30*/  ULEA UR6, UR6, UR5, 0x18 ;  /* 0x0000000506067291 */ /* 0x002fe4000f8ec0ff */
[----:B------:R-:W-:-:S04]  /*0a40*/  UIADD3 UR4, UPT, UPT, -UR4, 0x100000, URZ ;  /* 0x0010000004047890 */ /* 0x000fc8000fffe1ff */
[----:B------:R-:W-:Y:S02]  /*0a50*/  USHF.L.U32 UR5, UR4, 0xb, URZ ;  /* 0x0000000b04057899 */ /* 0x000fe400080006ff */
[----:B------:R-:W-:Y:S01]  /*0a60*/  USHF.L.U32 UR4, UR4, 0x1, URZ ;  /* 0x0000000104047899 */ /* 0x000fe200080006ff */
[----:B------:R-:W1:Y:S03]  /*0a70*/  FENCE.VIEW.ASYNC.S ;  /* 0x00000000000073c6 */ /* 0x000e660000000000 */
[----:B-1----:R2:W1:Y:S08]  /*0a80*/  SYNCS.EXCH.64 URZ, [UR6+0xa0], UR8 ;  /* 0x0000a00806ff75b2 */ /* 0x0024700008000100 */
[----:B------:R2:W1:Y:S01]  /*0a90*/  SYNCS.EXCH.64 URZ, [UR6+0xb0], UR4 ;  /* 0x0000b00406ff75b2 */ /* 0x0004620008000100 */
[----:B------:R2:W1:Y:S01]  /*0aa0*/  SYNCS.EXCH.64 URZ, [UR6+0xa8], UR8 ;  /* 0x0000a80806ff75b2 */ /* 0x0004620008000100 */
[----:B------:R2:W1:Y:S02]  /*0ab0*/  SYNCS.EXCH.64 URZ, [UR6+0xb8], UR4 ;  /* 0x0000b80406ff75b2 */ /* 0x0004640008000100 */
[----:B--2---:R-:W-:Y:S01]  /*0ac0*/  NOP ;  /* 0x0000000000007918 */ /* 0x004fe20000000000 */
.L_x_12:
        /* <DEDUP_REMOVED lines=26> */
.L_x_13:
[----:B------:R-:W2:Y:S01]  /*0c70*/  SHFL.IDX PT, R2, R46, RZ, 0x1f ;  /* 0x00001fff2e027589 */ /* 0x000ea200000e0000 */
[----:B------:R-:W-:Y:S01]  /*0c80*/  NOP ;  /* 0x0000000000007918 */ /* 0x000fe20000000000 */
[----:B--2---:R-:W-:-:S13]  /*0c90*/  ISETP.NE.AND P0, PT, R2, 0x3, PT ;  /* 0x000000030200780c */ /* 0x004fda0003f05270 */
[----:B------:R-:W-:Y:S05]  /*0ca0*/  @P0 BRA `(.L_x_14) ;  /* 0x0000000000380947 */ /* 0x000fea0003800000 */
[----:B------:R-:W2:Y:S01]  /*0cb0*/  S2UR UR5, SR_CgaCtaId ;  /* 0x00000000000579c3 */ /* 0x000ea20000008800 */
[----:B-1----:R-:W-:Y:S01]  /*0cc0*/  UMOV UR4, 0x400 ;  /* 0x0000040000047882 */ /* 0x002fe20000000000 */
[----:B------:R-:W-:Y:S01]  /*0cd0*/  UMOV UR6, 0x20 ;  /* 0x0000002000067882 */ /* 0x000fe20000000000 */
[----:B------:R-:W-:Y:S01]  /*0ce0*/  ELECT P0, URZ, PT ;  /* 0x0000000000ff782f */ /* 0x000fe20003800000 */
[----:B------:R-:W-:-:S04]  /*0cf0*/  UIADD3 UR6, UPT, UPT, -UR6, 0x100000, URZ ;  /* 0x0010000006067890 */ /* 0x000fc8000fffe1ff */
[----:B------:R-:W-:Y:S02]  /*0d00*/  USHF.L.U32 UR7, UR6, 0xb, URZ ;  /* 0x0000000b06077899 */ /* 0x000fe400080006ff */
[----:B------:R-:W-:Y:S02]  /*0d10*/  USHF.L.U32 UR6, UR6, 0x1, URZ ;  /* 0x0000000106067899 */ /* 0x000fe400080006ff */
[----:B--2---:R-:W-:Y:S01]  /*0d20*/  ULEA UR4, UR5, UR4, 0x18 ;  /* 0x0000000405047291 */ /* 0x004fe2000f8ec0ff */
[----:B------:R-:W1:Y:S11]  /*0d30*/  FENCE.VIEW.ASYNC.S ;  /* 0x00000000000073c6 */ /* 0x000e760000000000 */
[----:B-1----:R2:W1:Y:S01]  /*0d40*/  SYNCS.EXCH.64 URZ, [UR4+0x100], UR6 ;  /* 0x0001000604ff75b2 */ /* 0x0024620008000100 */
[----:B------:R2:W1:Y:S01]  /*0d50*/  SYNCS.EXCH.64 URZ, [UR4+0x110], UR6 ;  /* 0x0001100604ff75b2 */ /* 0x0004620008000100 */
[----:B------:R2:W1:Y:S01]  /*0d60*/  SYNCS.EXCH.64 URZ, [UR4+0x108], UR6 ;  /* 0x0001080604ff75b2 */ /* 0x0004620008000100 */
[----:B------:R2:W1:Y:S02]  /*0d70*/  SYNCS.EXCH.64 URZ, [UR4+0x118], UR6 ;  /* 0x0001180604ff75b2 */ /* 0x0004640008000100 */
[----:B--2---:R-:W-:Y:S01]  /*0d80*/  NOP ;  /* 0x0000000000007918 */ /* 0x004fe20000000000 */
.L_x_14:
[----:B-1----:R-:W1:Y:S01]  /*0d90*/  LDCU UR4, c[0x0][0x36c] ;  /* 0x00006d80ff0477ac */ /* 0x002e620008000800 */
[----:B------:R-:W-:Y:S01]  /*0da0*/  ISETP.NE.OR P3, PT, R0, 0x2, !P3 ;  /* 0x000000020000780c */ /* 0x000fe20005f65670 */
[----:B------:R-:W-:Y:S01]  /*0db0*/  NOP ;  /* 0x0000000000007918 */ /* 0x000fe20000000000 */
[----:B------:R-:W-:Y:S01]  /*0dc0*/  LOP3.LUT R0, R57, 0x1f, RZ, 0xc0, !PT ;  /* 0x0000001f39007812 */ /* 0x000fe200078ec0ff */
[----:B------:R-:W-:Y:S02]  /*0dd0*/  UISETP.NE.AND UP4, UPT, UR17, URZ, UPT ;  /* 0x000000ff1100728c */ /* 0x000fe4000bf85270 */
[----:B-1----:R-:W-:-:S09]  /*0de0*/  UISETP.EQ.U32.AND UP5, UPT, UR4, 0x1, UPT ;  /* 0x000000010400788c */ /* 0x002fd2000bfa2070 */
[----:B------:R-:W-:Y:S05]  /*0df0*/  BRA.U !UP5, `(.L_x_15) ;  /* 0x000000010d087547 */ /* 0x000fea000b800000 */
[----:B---34-:R-:W-:Y:S01]  /*0e00*/  UCGABAR_ARV ;  /* 0x00000000000079c7 */ /* 0x018fe20008000000 */
[----:B------:R-:W-:Y:S05]  /*0e10*/  BRA `(.L_x_16) ;  /* 0x0000000000047947 */ /* 0x000fea0003800000 */
.L_x_15:
[----:B---34-:R-:W-:Y:S01]  /*0e20*/  NOP ;  /* 0x0000000000007918 */ /* 0x018fe20000000000 */
.L_x_16:
[----:B------:R-:W1:Y:S01]  /*0e30*/  S2UR UR16, SR_CTAID.X ;  /* 0x00000000001079c3 */ /* 0x000e620000002500 */
[----:B------:R-:W-:-:S05]  /*0e40*/  CS2R.32 R48, SR_CgaSize ;  /* 0x0000000000307805 */ /* 0x000fca0000008a00 */
[----:B------:R-:W-:-:S05]  /*0e50*/  IMAD R48, R48, -0xa0, RZ ;  /* 0xffffff6030307824 */ /* 0x000fca00078e02ff */
[----:B------:R-:W-:-:S14]  /*0e60*/  R2UR UR5, R48 ;  /* 0x00000000300572ca */ /* 0x000fdc00000e0000 */
[----:B------:R-:W2:Y:S01]  /*0e70*/  LDCU UR5, c[0x0][UR5+0x2b0] ;  /* 0x00005600050577ac */ /* 0x000ea20008000800 */
[----:B------:R-:W-:-:S05]  /*0e80*/  CS2R.32 R48, SR_CgaSize ;  /* 0x0000000000307805 */ /* 0x000fca0000008a00 */
[----:B------:R-:W-:-:S05]  /*0e90*/  IMAD R48, R48, -0xa0, RZ ;  /* 0xffffff6030307824 */ /* 0x000fca00078e02ff */
[----:B------:R-:W-:-:S14]  /*0ea0*/  R2UR UR4, R48 ;  /* 0x00000000300472ca */ /* 0x000fdc00000e0000 */
[----:B------:R-:W3:Y:S01]  /*0eb0*/  LDCU UR4, c[0x0][UR4+0x2b4] ;  /* 0x00005680040477ac */ /* 0x000ee20008000800 */
[----:B------:R-:W4:Y:S01]  /*0ec0*/  S2UR UR20, SR_CTAID.Y ;  /* 0x00000000001479c3 */ /* 0x000f220000002600 */
[----:B------:R-:W-:-:S05]  /*0ed0*/  CS2R.32 R48, SR_CgaSize ;  /* 0x0000000000307805 */ /* 0x000fca0000008a00 */
[----:B------:R-:W-:-:S05]  /*0ee0*/  IMAD R48, R48, -0xa0, RZ ;  /* 0xffffff6030307824 */ /* 0x000fca00078e02ff */
[----:B------:R-:W-:-:S14]  /*0ef0*/  R2UR UR7, R48 ;  /* 0x00000000300772ca */ /* 0x000fdc00000e0000 */
[----:B------:R-:W3:Y:S01]  /*0f00*/  LDCU UR7, c[0x0][UR7+0x2a0] ;  /* 0x00005400070777ac */ /* 0x000ee20008000800 */
[----:B------:R-:W-:-:S05]  /*0f10*/  CS2R.32 R48, SR_CgaSize ;  /* 0x0000000000307805 */ /* 0x000fca0000008a00 */
[----:B------:R-:W-:-:S05]  /*0f20*/  IMAD R48, R48, -0xa0, RZ ;  /* 0xffffff6030307824 */ /* 0x000fca00078e02ff */
[----:B------:R-:W-:-:S14]  /*0f30*/  R2UR UR8, R48 ;  /* 0x00000000300872ca */ /* 0x000fdc00000e0000 */
[----:B------:R-:W3:Y:S01]  /*0f40*/  LDCU UR8, c[0x0][UR8+0x2a4] ;  /* 0x00005480080877ac */ /* 0x000ee20008000800 */
[----:B------:R-:W3:Y:S01]  /*0f50*/  S2UR UR9, SR_CgaCtaId ;  /* 0x00000000000979c3 */ /* 0x000ee20000008800 */
[----:B------:R-:W3:Y:S01]  /*0f60*/  LDCU UR21, c[0x0][0xb24] ;  /* 0x00016480ff1577ac */ /* 0x000ee20008000800 */
[----:B------:R-:W3:Y:S01]  /*0f70*/  LDCU UR42, c[0x0][0xb24] ;  /* 0x00016480ff2a77ac */ /* 0x000ee20008000800 */
[----:B-1----:R-:W-:Y:S01]  /*0f80*/  I2FP.F32.U32 R3, UR16 ;  /* 0x0000001000037c45 */ /* 0x002fe20008201000 */
[----:B------:R-:W1:Y:S04]  /*0f90*/  LDCU UR29, c[0x0][0xb30] ;  /* 0x00016600ff1d77ac */ /* 0x000e680008000800 */
[----:B--2---:R-:W-:Y:S01]  /*0fa0*/  FMUL R3, R3, UR5 ;  /* 0x0000000503037c20 */ /* 0x004fe20008400000 */
[----:B------:R-:W-:Y:S01]  /*0fb0*/  UMOV UR34, 0x5 ;  /* 0x0000000500227882 */ /* 0x000fe20000000000 */
[----:B----4-:R-:W-:-:S04]  /*0fc0*/  I2FP.F32.U32 R2, UR20 ;  /* 0x0000001400027c45 */ /* 0x010fc80008201000 */
[----:B------:R-:W2:Y:S01]  /*0fd0*/  F2I.U32.TRUNC.NTZ R3, R3 ;  /* 0x0000000300037305 */ /* 0x000ea2000020f000 */
[----:B---3--:R-:W-:Y:S01]  /*0fe0*/  FMUL R2, R2, UR4 ;  /* 0x0000000402027c20 */ /* 0x008fe20008400000 */
[----:B------:R-:W-:Y:S02]  /*0ff0*/  ULOP3.LUT UR5, UR9, 0x2, URZ, 0xc0, !UPT ;  /* 0x0000000209057892 */ /* 0x000fe4000f8ec0ff */
[----:B------:R-:W-:-:S04]  /*1000*/  ULOP3.LUT UR50, UR9, 0x1, URZ, 0xc0, !UPT ;  /* 0x0000000109327892 */ /* 0x000fc8000f8ec0ff */
[----:B------:R-:W3:Y:S01]  /*1010*/  F2I.U32.TRUNC.NTZ R2, R2 ;  /* 0x0000000200027305 */ /* 0x000ee2000020f000 */
[----:B------:R-:W-:Y:S02]  /*1020*/  UISETP.GT.U32.AND UP0, UPT, UR5, 0xffff, UPT ;  /* 0x0000ffff0500788c */ /* 0x000fe4000bf04070 */
[----:B------:R-:W-:Y:S02]  /*1030*/  UISETP.GT.U32.AND UP1, UPT, UR50, 0xffff, UPT ;  /* 0x0000ffff3200788c */ /* 0x000fe4000bf24070 */
[----:B------:R-:W-:Y:S01]  /*1040*/  USEL UR26, UR5, 0xffff, !UP0 ;  /* 0x0000ffff051a7887 */ /* 0x000fe2000c000000 */
[----:B--2---:R-:W-:Y:S01]  /*1050*/  R2UR UR4, R3 ;  /* 0x00000000030472ca */ /* 0x004fe200000e0000 */
[----:B------:R-:W-:Y:S02]  /*1060*/  USHF.R.U32.HI UR32, URZ, 0x1, UR9 ;  /* 0x00000001ff207899 */ /* 0x000fe40008011609 */
[----:B------:R-:W-:Y:S02]  /*1070*/  USHF.L.U32 UR31, UR9, 0x9, URZ ;  /* 0x00000009091f7899 */ /* 0x000fe400080006ff */
[----:B------:R-:W-:-:S02]  /*1080*/  USHF.L.U32 UR30, UR9, 0xb, URZ ;  /* 0x0000000b091e7899 */ /* 0x000fc400080006ff */
[----:B------:R-:W-:Y:S01]  /*1090*/  USEL UR27, UR50, 0xffff, !UP1 ;  /* 0x0000ffff321b7887 */ /* 0x000fe2000c800000 */
[----:B---3--:R-:W-:Y:S02]  /*10a0*/  R2UR UR6, R2 ;  /* 0x00000000020672ca */ /* 0x008fe400000e0000 */
[----:B------:R-:W-:-:S03]  /*10b0*/  PRMT R2, RZ, 0x7610, R2 ;  /* 0x00007610ff027816 */ /* 0x000fc60000000002 */
[----:B------:R-:W-:-:S04]  /*10c0*/  UIADD3 UR5, UPT, UPT, -UR4, URZ, URZ ;  /* 0x000000ff04057290 */ /* 0x000fc8000fffe1ff */
[----:B------:R-:W-:-:S04]  /*10d0*/  UIMAD UR5, UR7, UR5, UR16 ;  /* 0x00000005070572a4 */ /* 0x000fc8000f8e0210 */
[----:B------:R-:W-:Y:S02]  /*10e0*/  UIADD3 UR4, UPT, UPT, -UR6, URZ, URZ ;  /* 0x000000ff06047290 */ /* 0x000fe4000fffe1ff */
[----:B------:R-:W-:Y:S02]  /*10f0*/  IMAD.U32 R48, RZ, RZ, UR5 ;  /* 0x00000005ff307e24 */ /* 0x000fe4000f8e00ff */
[----:B------:R-:W-:-:S06]  /*1100*/  UIMAD UR4, UR8, UR4, UR20 ;  /* 0x00000004080472a4 */ /* 0x000fcc000f8e0214 */
[----:B------:R-:W-:Y:S01]  /*1110*/  IMAD.U32 R47, RZ, RZ, UR4 ;  /* 0x00000004ff2f7e24 */ /* 0x000fe2000f8e00ff */
[----:B-1----:R-:W-:Y:S06]  /*1120*/  BRA.U UP4, `(.L_x_17) ;  /* 0x0000000104447547 */ /* 0x002fec000b800000 */
[----:B------:R-:W-:Y:S02]  /*1130*/  R2UR UR4, R47 ;  /* 0x000000002f0472ca */ /* 0x000fe400000e0000 */
[----:B------:R-:W-:-:S11]  /*1140*/  R2UR UR6, R48 ;  /* 0x00000000300672ca */ /* 0x000fd600000e0000 */
[----:B------:R-:W-:Y:S02]  /*1150*/  UISETP.NE.AND UP0, UPT, UR4, URZ, UPT ;  /* 0x000000ff0400728c */ /* 0x000fe4000bf05270 */
[----:B------:R-:W-:Y:S02]  /*1160*/  UISETP.NE.AND UP1, UPT, UR4, 0x1, UPT ;  /* 0x000000010400788c */ /* 0x000fe4000bf25270 */
[----:B------:R-:W-:Y:S02]  /*1170*/  UISETP.NE.AND UP2, UPT, UR6, URZ, UP0 ;  /* 0x000000ff0600728c */ /* 0x000fe40008745270 */
[----:B------:R-:W-:Y:S02]  /*1180*/  USEL UR4, URZ, 0x2, UP0 ;  /* 0x00000002ff047887 */ /* 0x000fe40008000000 */
[----:B------:R-:W-:Y:S02]  /*1190*/  USEL UR8, URZ, 0x1, UP2 ;  /* 0x00000001ff087887 */ /* 0x000fe40009000000 */
[----:B------:R-:W-:-:S02]  /*11a0*/  UISETP.NE.AND UP2, UPT, UR6, URZ, UPT ;  /* 0x000000ff0600728c */ /* 0x000fc4000bf45270 */
[----:B------:R-:W-:Y:S02]  /*11b0*/  USEL UR5, URZ, 0x4, UP1 ;  /* 0x00000004ff057887 */ /* 0x000fe40008800000 */
[----:B------:R-:W-:Y:S02]  /*11c0*/  UISETP.NE.AND UP0, UPT, UR6, 0x1, UPT ;  /* 0x000000010600788c */ /* 0x000fe4000bf05270 */
[----:B------:R-:W-:Y:S02]  /*11d0*/  USEL UR6, URZ, 0x8, UP1 ;  /* 0x00000008ff067887 */ /* 0x000fe40008800000 */
[----:B------:R-:W-:Y:S02]  /*11e0*/  USEL UR7, UR5, 0x4, UP2 ;  /* 0x0000000405077887 */ /* 0x000fe40009000000 */
[----:B------:R-:W-:Y:S02]  /*11f0*/  USEL UR4, UR4, 0x2, UP0 ;  /* 0x0000000204047887 */ /* 0x000fe40008000000 */
[----:B------:R-:W-:-:S02]  /*1200*/  USEL UR5, UR6, 0x8, UP0 ;  /* 0x0000000806057887 */ /* 0x000fc40008000000 */
[----:B------:R-:W-:-:S04]  /*1210*/  UIADD3 UR4, UPT, UPT, UR4, UR7, UR8 ;  /* 0x0000000704047290 */ /* 0x000fc8000fffe008 */
[----:B------:R-:W-:-:S06]  /*1220*/  UIADD3 UR4, UPT, UPT, UR4, UR5, URZ ;  /* 0x0000000504047290 */ /* 0x000fcc000fffe0ff */
[----:B------:R-:W-:-:S07]  /*1230*/  IMAD.U32 R2, RZ, RZ, UR4 ;  /* 0x00000004ff027e24 */ /* 0x000fce000f8e00ff */
.L_x_17:
[----:B------:R-:W1:Y:S01]  /*1240*/  S2UR UR36, SR_CTAID.Z ;  /* 0x00000000002479c3 */ /* 0x000e620000002700 */
[----:B------:R-:W-:Y:S01]  /*1250*/  UISETP.GE.AND UP0, UPT, UR21, 0x1, UPT ;  /* 0x000000011500788c */ /* 0x000fe2000bf06270 */
[----:B------:R-:W-:-:S08]  /*1260*/  UMOV UR33, 0x3 ;  /* 0x0000000300217882 */ /* 0x000fd00000000000 */
[----:B------:R-:W-:Y:S05]  /*1270*/  BRA.U !UP0, `(.L_x_18) ;  /* 0x0000000108d47547 */ /* 0x000fea000b800000 */
[----:B------:R-:W2:Y:S01]  /*1280*/  LDCU.128 UR12, c[0x0][0xb10] ;  /* 0x00016200ff0c77ac */ /* 0x000ea20008000c00 */
[----:B------:R-:W3:Y:S01]  /*1290*/  LDCU UR6, c[0x0][0x370] ;  /* 0x00006e00ff0677ac */ /* 0x000ee20008000800 */
[----:B------:R-:W4:Y:S01]  /*12a0*/  LDCU UR5, c[0x0][0x374] ;  /* 0x00006e80ff0577ac */ /* 0x000f220008000800 */
[----:B------:R-:W1:Y:S01]  /*12b0*/  LDCU UR28, c[0x0][0xb0c] ;  /* 0x00016180ff1c77ac */ /* 0x000e620008000800 */
[----:B------:R-:W1:Y:S01]  /*12c0*/  LDCU UR4, c[0x0][0xb20] ;  /* 0x00016400ff0477ac */ /* 0x000e620008000800 */
[----:B------:R-:W1:Y:S01]  /*12d0*/  LDCU.64 UR8, c[0x0][0xb28] ;  /* 0x00016500ff0877ac */ /* 0x000e620008000a00 */
[----:B--2---:R-:W-:Y:S02]  /*12e0*/  UISETP.NE.AND UP0, UPT, UR14, 0x1, UPT ;  /* 0x000000010e00788c */ /* 0x004fe4000bf05270 */
[----:B----4-:R-:W-:Y:S02]  /*12f0*/  UIMAD.WIDE.U32 UR10, UR5, UR15, URZ ;  /* 0x0000000f050a72a5 */ /* 0x010fe4000f8e00ff */
[----:B---3--:R-:W-:-:S02]  /*1300*/  UIMAD.WIDE.U32 UR22, UR6, UR12, URZ ;  /* 0x0000000c061672a5 */ /* 0x008fc4000f8e00ff */
[----:B-1----:R-:W-:Y:S02]  /*1310*/  UISETP.NE.AND UP1, UPT, UR28, 0x1, UPT ;  /* 0x000000011c00788c */ /* 0x002fe4000bf25270 */
[----:B------:R-:W-:Y:S01]  /*1320*/  UISETP.NE.AND UP2, UPT, UR21, 0x1, UPT ;  /* 0x000000011500788c */ /* 0x000fe2000bf45270 */
[----:B------:R-:W-:Y:S02]  /*1330*/  UMOV UR10, UR11 ;  /* 0x0000000b000a7c82 */ /* 0x000fe40008000000 */
[----:B------:R-:W-:Y:S01]  /*1340*/  UMOV UR22, UR23 ;  /* 0x0000001700167c82 */ /* 0x000fe20008000000 */
[----:B------:R-:W-:Y:S02]  /*1350*/  @UP0 USHF.R.U32.HI UR5, URZ, UR4, UR10 ;  /* 0x00000004ff050299 */ /* 0x000fe4000801160a */
[----:B------:R-:W-:Y:S02]  /*1360*/  UIMAD.WIDE.U32 UR24, UR20, UR15, URZ ;  /* 0x0000000f141872a5 */ /* 0x000fe4000f8e00ff */
[----:B------:R-:W-:-:S02]  /*1370*/  UIMAD.WIDE.U32 UR10, UR5, UR8, URZ ;  /* 0x00000008050a72a5 */ /* 0x000fc4000f8e00ff */
[----:B------:R-:W-:Y:S02]  /*1380*/  @UP1 USHF.R.U32.HI UR6, URZ, UR13, UR22 ;  /* 0x0000000dff061299 */ /* 0x000fe40008011616 */
[----:B------:R-:W-:Y:S02]  /*1390*/  UIMAD.WIDE.U32 UR18, UR16, UR12, URZ ;  /* 0x0000000c101272a5 */ /* 0x000fe4000f8e00ff */
[----:B------:R-:W-:Y:S01]  /*13a0*/  UIMAD.WIDE.U32 UR22, UR6, UR8, URZ ;  /* 0x00000008061672a5 */ /* 0x000fe2000f8e00ff */
[----:B------:R-:W-:Y:S01]  /*13b0*/  UMOV UR24, UR25 ;  /* 0x0000001900187c82 */ /* 0x000fe20008000000 */
[----:B------:R-:W-:Y:S01]  /*13c0*/  UMOV UR10, UR11 ;  /* 0x0000000b000a7c82 */ /* 0x000fe20008000000 */
[----:B------:R-:W-:Y:S02]  /*13d0*/  USHF.R.U32.HI UR24, URZ, UR4, UR24 ;  /* 0x00000004ff187299 */ /* 0x000fe40008011618 */
[----:B------:R-:W-:Y:S02]  /*13e0*/  @UP2 USHF.R.U32.HI UR5, URZ, UR9, UR10 ;  /* 0x00000009ff052299 */ /* 0x000fe4000801160a */
[----:B------:R-:W-:Y:S01]  /*13f0*/  UMOV UR7, UR23 ;  /* 0x0000001700077c82 */ /* 0x000fe20008000000 */
[----:B------:R-:W-:Y:S01]  /*1400*/  UMOV UR18, UR19 ;  /* 0x0000001300127c82 */ /* 0x000fe20008000000 */
[----:B------:R-:W-:-:S02]  /*1410*/  @UP2 USHF.R.U32.HI UR6, URZ, UR9, UR7 ;  /* 0x00000009ff062299 */ /* 0x000fc40008011607 */
[----:B------:R-:W-:Y:S02]  /*1420*/  USHF.R.U32.HI UR18, URZ, UR13, UR18 ;  /* 0x0000000dff127299 */ /* 0x000fe40008011612 */
[----:B------:R-:W-:Y:S02]  /*1430*/  USEL UR4, UR20, UR24, !UP0 ;  /* 0x0000001814047287 */ /* 0x000fe4000c000000 */
[----:B------:R-:W-:Y:S02]  /*1440*/  UIMAD UR7, UR5, UR21, URZ ;  /* 0x00000015050772a4 */ /* 0x000fe4000f8e02ff */
[----:B------:R-:W-:Y:S02]  /*1450*/  USEL UR5, UR16, UR18, !UP1 ;  /* 0x0000001210057287 */ /* 0x000fe4000c800000 */
[----:B------:R-:W-:Y:S02]  /*1460*/  UIMAD UR12, UR6, UR21, URZ ;  /* 0x00000015060c72a4 */ /* 0x000fe4000f8e02ff */
[----:B------:R-:W-:-:S02]  /*1470*/  UISETP.GE.AND UP0, UPT, UR4, UR7, UPT ;  /* 0x000000070400728c */ /* 0x000fc4000bf06270 */
[----:B------:R-:W-:Y:S02]  /*1480*/  UIMAD.WIDE.U32 UR10, UR4, UR8, URZ ;  /* 0x00000008040a72a5 */ /* 0x000fe4000f8e00ff */
[----:B------:R-:W-:Y:S02]  /*1490*/  UISETP.GE.OR UP0, UPT, UR5, UR12, UP0 ;  /* 0x0000000c0500728c */ /* 0x000fe40008706670 */
[----:B------:R-:W-:Y:S02]  /*14a0*/  UIMAD.WIDE.U32 UR12, UR5, UR8, URZ ;  /* 0x00000008050c72a5 */ /* 0x000fe4000f8e00ff */
[----:B------:R-:W-:Y:S01]  /*14b0*/  UIADD3 UR10, UPT, UPT, -UR4, URZ, URZ ;  /* 0x000000ff040a7290 */ /* 0x000fe2000fffe1ff */
[----:B------:R-:W-:Y:S01]  /*14c0*/  UMOV UR8, UR11 ;  /* 0x0000000b00087c82 */ /* 0x000fe20008000000 */
[----:B------:R-:W-:Y:S02]  /*14d0*/  UIADD3 UR11, UPT, UPT, -UR5, URZ, URZ ;  /* 0x000000ff050b7290 */ /* 0x000fe4000fffe1ff */
[----:B------:R-:W-:-:S03]  /*14e0*/  USHF.R.U32.HI UR8, URZ, UR9, UR8 ;  /* 0x00000009ff087299 */ /* 0x000fc60008011608 */
[----:B------:R-:W-:Y:S01]  /*14f0*/  @!UP0 UMOV UR7, UR13 ;  /* 0x0000000d00078c82 */ /* 0x000fe20008000000 */
[----:B------:R-:W-:Y:S02]  /*1500*/  UIMAD UR20, UR14, UR10, UR20 ;  /* 0x0000000a0e1472a4 */ /* 0x000fe4000f8e0214 */
[----:B------:R-:W-:Y:S02]  /*1510*/  USEL UR8, UR4, UR8, !UP2 ;  /* 0x0000000804087287 */ /* 0x000fe4000d000000 */
[----:B------:R-:W-:Y:S02]  /*1520*/  @!UP0 USHF.R.U32.HI UR7, URZ, UR9, UR7 ;  /* 0x00000009ff078299 */ /* 0x000fe40008011607 */
[----:B------:R-:W-:Y:S02]  /*1530*/  UIADD3 UR9, UPT, UPT, -UR8, URZ, URZ ;  /* 0x000000ff08097290 */ /* 0x000fe4000fffe1ff */
[----:B------:R-:W-:Y:S02]  /*1540*/  @!UP0 USEL UR7, UR5, UR7, !UP2 ;  /* 0x0000000705078287 */ /* 0x000fe4000d000000 */
[----:B------:R-:W-:-:S02]  /*1550*/  UIMAD UR9, UR21, UR9, UR4 ;  /* 0x00000009150972a4 */ /* 0x000fc4000f8e0204 */
[----:B------:R-:W-:Y:S02]  /*1560*/  @!UP0 UIADD3 UR8, UPT, UPT, UR8, -UR7, URZ ;  /* 0x8000000708088290 */ /* 0x000fe4000fffe0ff */
[----:B------:R-:W-:Y:S02]  /*1570*/  @!UP0 UIMAD UR6, UR9, UR6, UR7 ;  /* 0x00000006090682a4 */ /* 0x000fe4000f8e0207 */
[----:B------:R-:W-:Y:S02]  /*1580*/  @!UP0 UIMAD UR4, UR8, UR21, UR5 ;  /* 0x00000015080482a4 */ /* 0x000fe4000f8e0205 */
[----:B------:R-:W-:Y:S02]  /*1590*/  UIMAD UR16, UR28, UR11, UR16 ;  /* 0x0000000b1c1072a4 */ /* 0x000fe4000f8e0210 */
[----:B------:R-:W-:Y:S01]  /*15a0*/  UIMAD UR20, UR4, UR14, UR20 ;  /* 0x0000000e041472a4 */ /* 0x000fe2000f8e0214 */
[----:B------:R-:W-:Y:S02]  /*15b0*/  @!UP0 UMOV UR5, UR6 ;  /* 0x0000000600058c82 */ /* 0x000fe40008000000 */
[----:B------:R-:W-:-:S12]  /*15c0*/  UIMAD UR16, UR5, UR28, UR16 ;  /* 0x0000001c051072a4 */ /* 0x000fd8000f8e0210 */
.L_x_18:
[----:B------:R-:W-:Y:S02]  /*15d0*/  UISETP.NE.AND UP1, UPT, UR29, 0x1, UPT ;  /* 0x000000011d00788c */ /* 0x000fe4000bf25270 */
[----:B------:R-:W-:Y:S02]  /*15e0*/  ULOP3.LUT UR27, UR27, 0xffff, URZ, 0xc0, !UPT ;  /* 0x0000ffff1b1b7892 */ /* 0x000fe4000f8ec0ff */
[----:B------:R-:W-:Y:S02]  /*15f0*/  ULOP3.LUT UR26, UR26, 0xffff, URZ, 0xc0, !UPT ;  /* 0x0000ffff1a1a7892 */ /* 0x000fe4000f8ec0ff */
[----:B------:R-:W-:Y:S02]  /*1600*/  UISETP.NE.AND UP0, UPT, UR17, 0x2, UPT ;  /* 0x000000021100788c */ /* 0x000fe4000bf05270 */
[----:B------:R-:W-:Y:S02]  /*1610*/  ULOP3.LUT UR31, UR31, 0x400, URZ, 0xc0, !UPT ;  /* 0x000004001f1f7892 */ /* 0x000fe4000f8ec0ff */
[----:B------:R-:W-:-:S02]  /*1620*/  ULOP3.LUT UR30, UR30, 0x800, URZ, 0xc0, !UPT ;  /* 0x000008001e1e7892 */ /* 0x000fc4000f8ec0ff */
[----:B------:R-:W-:Y:S02]  /*1630*/  USHF.L.U32 UR27, UR34, UR27, URZ ;  /* 0x0000001b221b7299 */ /* 0x000fe400080006ff */
[----:B------:R-:W-:Y:S01]  /*1640*/  USHF.L.U32 UR26, UR33, UR26, URZ ;  /* 0x0000001a211a7299 */ /* 0x000fe200080006ff */
[----:B------:R-:W-:Y:S11]  /*1650*/  BRA.U UP1, `(.L_x_19) ;  /* 0x0000000101447547 */ /* 0x000ff6000b800000 */
[----:B------:R-:W2:Y:S01]  /*1660*/  LDCU.128 UR8, c[0x0][0xb10] ;  /* 0x00016200ff0877ac */ /* 0x000ea20008000c00 */
[----:B------:R-:W3:Y:S01]  /*1670*/  LDCU UR12, c[0x0][0xb0c] ;  /* 0x00016180ff0c77ac */ /* 0x000ee20008000800 */
[----:B------:R-:W4:Y:S01]  /*1680*/  LDCU UR13, c[0x0][0xb20] ;  /* 0x00016400ff0d77ac */ /* 0x000f220008000800 */
[----:B--2---:R-:W-:Y:S02]  /*1690*/  UIMAD.WIDE.U32 UR6, UR16, UR8, URZ ;  /* 0x00000008100672a5 */ /* 0x004fe4000f8e00ff */
[----:B------:R-:W-:Y:S02]  /*16a0*/  UIMAD.WIDE.U32 UR4, UR20, UR11, URZ ;  /* 0x0000000b140472a5 */ /* 0x000fe4000f8e00ff */
[----:B---3--:R-:W-:Y:S02]  /*16b0*/  UISETP.NE.AND UP2, UPT, UR12, 0x1, UPT ;  /* 0x000000010c00788c */ /* 0x008fe4000bf45270 */
[----:B------:R-:W-:Y:S01]  /*16c0*/  UISETP.NE.AND UP1, UPT, UR10, 0x1, UPT ;  /* 0x000000010a00788c */ /* 0x000fe2000bf25270 */
[----:B------:R-:W-:-:S02]  /*16d0*/  UMOV UR6, UR7 ;  /* 0x0000000700067c82 */ /* 0x000fc40008000000 */
[----:B------:R-:W-:Y:S01]  /*16e0*/  UMOV UR4, UR5 ;  /* 0x0000000500047c82 */ /* 0x000fe20008000000 */
[----:B------:R-:W-:Y:S02]  /*16f0*/  USHF.R.U32.HI UR6, URZ, UR9, UR6 ;  /* 0x00000009ff067299 */ /* 0x000fe40008011606 */
[----:B----4-:R-:W-:Y:S02]  /*1700*/  USHF.R.U32.HI UR4, URZ, UR13, UR4 ;  /* 0x0000000dff047299 */ /* 0x010fe40008011604 */
[----:B------:R-:W-:Y:S02]  /*1710*/  USEL UR5, UR16, UR6, !UP2 ;  /* 0x0000000610057287 */ /* 0x000fe4000d000000 */
[----:B------:R-:W-:-:S04]  /*1720*/  USEL UR4, UR20, UR4, !UP1 ;  /* 0x0000000414047287 */ /* 0x000fc8000c800000 */
[----:B------:R-:W-:Y:S02]  /*1730*/  UIADD3 UR6, UPT, UPT, UR5, -UR4, URZ ;  /* 0x8000000405067290 */ /* 0x000fe4000fffe0ff */
[----:B------:R-:W-:Y:S02]  /*1740*/  UIADD3 UR4, UPT, UPT, -UR5, UR4, URZ ;  /* 0x0000000405047290 */ /* 0x000fe4000fffe1ff */
[----:B------:R-:W-:Y:S02]  /*1750*/  UIMAD UR20, UR6, UR10, UR20 ;  /* 0x0000000a061472a4 */ /* 0x000fe4000f8e0214 */
[----:B------:R-:W-:-:S12]  /*1760*/  UIMAD UR16, UR4, UR12, UR16 ;  /* 0x0000000c041072a4 */ /* 0x000fd8000f8e0210 */
.L_x_19:
[----:B------:R-:W-:Y:S05]  /*1770*/  BRA.U !UP5, `(.L_x_20) ;  /* 0x000000010d0c7547 */ /* 0x000fea000b800000 */
[----:B------:R-:W-:Y:S01]  /*1780*/  UCGABAR_WAIT ;  /* 0x0000000000007dc7 */ /* 0x000fe20008000000 */
[----:B------:R-:W-:Y:S01]  /*1790*/  CCTL.IVALL ;  /* 0x00000000ff00798f */ /* 0x000fe20002000000 */
[----:B------:R-:W-:Y:S05]  /*17a0*/  BRA `(.L_x_21) ;  /* 0x0000000000047947 */ /* 0x000fea0003800000 */
.L_x_20:
[----:B------:R-:W-:Y:S06]  /*17b0*/  BAR.SYNC.DEFER_BLOCKING 0x0 ;  /* 0x0000000000007b1d */ /* 0x000fec0000010000 */
.L_x_21:
[----:B------:R-:W-:Y:S05]  /*17c0*/  BRA.U UP0, `(.L_x_22) ;  /* 0x0000001500007547 */ /* 0x000fea000b800000 */
[----:B------:R-:W2:Y:S01]  /*17d0*/  LDCU UR7, c[0x0][0x38c] ;  /* 0x00007180ff0777ac */ /* 0x000ea20008000800 */
[----:B------:R-:W3:Y:S01]  /*17e0*/  S2UR UR8, SR_CgaCtaId ;  /* 0x00000000000879c3 */ /* 0x000ee20000008800 */
[----:B------:R-:W-:Y:S01]  /*17f0*/  PLOP3.LUT P1, PT, PT, PT, UP3, 0x80, 0x8 ;  /* 0x000000000008781c */ /* 0x000fe20003f2f038 */
[----:B------:R-:W-:Y:S01]  /*1800*/  IMAD.MOV.U32 R12, RZ, RZ, 0x1 ;  /* 0x00000001ff0c7424 */ /* 0x000fe200078e00ff */
[----:B------:R-:W-:Y:S01]  /*1810*/  UISETP.NE.AND UP0, UPT, UR17, URZ, UPT ;  /* 0x000000ff1100728c */ /* 0x000fe2000bf05270 */
[----:B------:R-:W-:Y:S01]  /*1820*/  ISETP.EQ.OR P2, PT, R0, RZ, P3 ;  /* 0x000000ff0000720c */ /* 0x000fe20001f42670 */
[----:B------:R-:W-:Y:S01]  /*1830*/  UMOV UR21, 0x400 ;  /* 0x0000040000157882 */ /* 0x000fe20000000000 */
[----:B------:R-:W-:Y:S01]  /*1840*/  USHF.L.U32 UR5, UR32, 0x5, URZ ;  /* 0x0000000520057899 */ /* 0x000fe200080006ff */
[----:B------:R-:W-:Y:S01]  /*1850*/  PLOP3.LUT P1, PT, P1, PT, PT, 0x8, 0x80 ;  /* 0x000000000080781c */ /* 0x000fe20000f2e170 */
[----:B------:R-:W-:Y:S01]  /*1860*/  USEL UR25, UR48, 0x2, UP0 ;  /* 0x0000000230197887 */ /* 0x000fe20008000000 */
[----:B------:R-:W-:Y:S01]  /*1870*/  CS2R R10, SRZ ;  /* 0x00000000000a7805 */ /* 0x000fe2000001ff00 */
[----:B------:R-:W-:Y:S01]  /*1880*/  IMAD.MOV.U32 R9, RZ, RZ, RZ ;  /* 0x000000ffff097224 */ /* 0x000fe200078e00ff */
[----:B------:R-:W4:Y:S01]  /*1890*/  LDCU UR43, c[0x0][0x370] ;  /* 0x00006e00ff2b77ac */ /* 0x000f220008000800 */
[----:B------:R-:W-:Y:S01]  /*18a0*/  IMAD.MOV.U32 R8, RZ, RZ, 0x1 ;  /* 0x00000001ff087424 */ /* 0x000fe200078e00ff */
[----:B------:R-:W1:Y:S01]  /*18b0*/  LDCU.64 UR28, c[0x0][0x348] ;  /* 0x00006900ff1c77ac */ /* 0x000e620008000a00 */
[----:B--2---:R-:W-:-:S02]  /*18c0*/  UIADD3 UR6, UPT, UPT, UR7, 0x1f, URZ ;  /* 0x0000001f07067890 */ /* 0x004fc4000fffe0ff */
[----:B------:R-:W-:Y:S02]  /*18d0*/  UIADD3 UR49, UPT, UPT, UR7, 0x3e, URZ ;  /* 0x0000003e07317890 */ /* 0x000fe4000fffe0ff */
[----:B------:R-:W-:Y:S02]  /*18e0*/  USHF.R.S32.HI UR4, URZ, 0x1f, UR6 ;  /* 0x0000001fff047899 */ /* 0x000fe40008011406 */
[----:B---3--:R-:W-:Y:S02]  /*18f0*/  ULEA UR21, UR8, UR21, 0x18 ;  /* 0x0000001508157291 */ /* 0x008fe4000f8ec0ff */
[----:B------:R-:W-:Y:S02]  /*1900*/  ULEA.HI UR4, UR4, UR6, URZ, 0x5 ;  /* 0x0000000604047291 */ /* 0x000fe4000f8f28ff */
[----:B------:R-:W-:Y:S02]  /*1910*/  UIADD3 UR6, UPT, UPT, UR7, -0x1, URZ ;  /* 0xffffffff07067890 */ /* 0x000fe4000fffe0ff */
[----:B------:R-:W-:-:S02]  /*1920*/  USHF.R.S32.HI UR45, URZ, 0x5, UR4 ;  /* 0x00000005ff2d7899 */ /* 0x000fc40008011404 */
[----:B------:R-:W-:Y:S02]  /*1930*/  UISETP.GE.U32.AND UP1, UPT, UR6, -0x3f, UPT ;  /* 0xffffffc10600788c */ /* 0x000fe4000bf26070 */
[----:B------:R-:W-:Y:S02]  /*1940*/  UISETP.LT.U32.AND UP0, UPT, UR45, 0x5, UPT ;  /* 0x000000052d00788c */ /* 0x000fe4000bf01070 */
[----:B------:R-:W-:Y:S02]  /*1950*/  ULEA UR38, UR31, UR21, 0x1 ;  /* 0x000000151f267291 */ /* 0x000fe4000f8e08ff */
[----:B------:R-:W-:Y:S02]  /*1960*/  USEL UR44, UR45, 0x5, UP0 ;  /* 0x000000052d2c7887 */ /* 0x000fe40008000000 */
[----:B------:R-:W-:Y:S02]  /*1970*/  ULEA UR37, UR30, UR21, 0x1 ;  /* 0x000000151e257291 */ /* 0x000fe4000f8e08ff */
[----:B------:R-:W-:-:S02]  /*1980*/  UIADD3 UR24, UPT, UPT, UR44, -0x1, URZ ;  /* 0xffffffff2c187890 */ /* 0x000fc4000fffe0ff */
[----:B------:R-:W-:Y:S01]  /*1990*/  @UP1 UIADD3 UR24, UPT, UPT, UR44, URZ, URZ ;  /* 0x000000ff2c181290 */ /* 0x000fe2000fffe0ff */
[----:B------:R-:W2:Y:S01]  /*19a0*/  LDCU UR41, c[0x0][0x374] ;  /* 0x00006e80ff2977ac */ /* 0x000ea20008000800 */
[----:B------:R-:W-:Y:S02]  /*19b0*/  ULOP3.LUT UR47, UR5, 0x20, URZ, 0xe2, !UPT ;  /* 0x00000020052f7892 */ /* 0x000fe4000f8ee2ff */
[----:B------:R-:W-:Y:S02]  /*19c0*/  UIADD3 UR38, UPT, UPT, UR38, 0x4400, URZ ;  /* 0x0000440026267890 */ /* 0x000fe4000fffe0ff */
[----:B------:R-:W-:Y:S02]  /*19d0*/  UIADD3 UR37, UPT, UPT, UR37, 0x9400, URZ ;  /* 0x0000940025257890 */ /* 0x000fe4000fffe0ff */
[----:B------:R-:W-:Y:S02]  /*19e0*/  UIADD3 UR46, UPT, UPT, UR45, -UR44, URZ ;  /* 0x8000002c2d2e7290 */ /* 0x000fe4000fffe0ff */
[----:B------:R-:W-:Y:S01]  /*19f0*/  UIADD3 UR24, UPT, UPT, UR24, 0x1, URZ ;  /* 0x0000000118187890 */ /* 0x000fe2000fffe0ff */
[----:B-1--4-:R-:W-:-:S11]  /*1a00*/  UMOV UR7, URZ ;  /* 0x000000ff00077c82 */ /* 0x012fd60008000000 */
.L_x_42:
[----:B------:R-:W1:Y:S02]  /*1a10*/  S2UR UR4, SR_CgaCtaId ;  /* 0x00000000000479c3 */ /* 0x000e640000008800 */
[----:B-1----:R-:W-:-:S09]  /*1a20*/  UISETP.NE.AND UP0, UPT, UR4, URZ, UPT ;  /* 0x000000ff0400728c */ /* 0x002fd2000bf05270 */
[----:B------:R-:W-:Y:S05]  /*1a30*/  BRA.U UP0, `(.L_x_23) ;  /* 0x0000000100287547 */ /* 0x000fea000b800000 */
[----:B------:R-:W-:Y:S02]  /*1a40*/  LEA R0, R9, UR21, 0x3 ;  /* 0x0000001509007c11 */ /* 0x000fe4000f8e18ff */
[----:B------:R-:W-:-:S04]  /*1a50*/  SHF.L.U32 R2, R8, 0x1f, RZ ;  /* 0x0000001f08027819 */ /* 0x000fc800000006ff */
[----:B------:R-:W1:Y:S02]  /*1a60*/  SYNCS.PHASECHK.TRANS64.TRYWAIT P0, [R0+URZ+0x110], R2 ;  /* 0x00011002000075a7 */ /* 0x000e6400080011ff */
[----:B-1----:R-:W-:Y:S05]  /*1a70*/  @!P0 BRA `(.L_x_24) ;  /* 0x0000006c00288947 */ /* 0x002fea0003800000 */
.L_x_139:
[----:B------:R-:W-:Y:S01]  /*1a80*/  VIADD R9, R9, 0x1 ;  /* 0x0000000109097836 */ /* 0x000fe20000000000 */
[----:B------:R1:W-:Y:S04]  /*1a90*/  SYNCS.ARRIVE.TRANS64.A1T0 RZ, [R0+URZ+0x100], RZ ;  /* 0x000100ff00ff79a7 */ /* 0x0003e800081000ff */
[----:B------:R-:W-:-:S04]  /*1aa0*/  ISETP.NE.AND P0, PT, R9, 0x2, PT ;  /* 0x000000020900780c */ /* 0x000fc80003f05270 */
[----:B------:R-:W-:Y:S02]  /*1ab0*/  SEL R9, R9, RZ, P0 ;  /* 0x000000ff09097207 */ /* 0x000fe40000000000 */
[----:B-1----:R-:W-:-:S04]  /*1ac0*/  SEL R0, RZ, 0x1, P0 ;  /* 0x00000001ff007807 */ /* 0x002fc80000000000 */
[----:B------:R-:W-:-:S07]  /*1ad0*/  LOP3.LUT R8, R8, R0, RZ, 0x3c, !PT ;  /* 0x0000000008087212 */ /* 0x000fce00078e3cff */
.L_x_23:
[----:B------:R-:W-:Y:S01]  /*1ae0*/  ULEA UR4, UR7, UR21, 0x3 ;  /* 0x0000001507047291 */ /* 0x000fe2000f8e18ff */
[----:B------:R-:W-:Y:S01]  /*1af0*/  SHF.L.U32 R0, R12, 0x1f, RZ ;  /* 0x0000001f0c007819 */ /* 0x000fe200000006ff */
[----:B------:R-:W-:Y:S02]  /*1b00*/  UISETP.GE.U32.AND UP0, UPT, UR49, 0x3f, UPT ;  /* 0x0000003f3100788c */ /* 0x000fe4000bf06070 */
[----:B------:R-:W-:Y:S02]  /*1b10*/  ULEA UR11, UR20, UR50, 0x1 ;  /* 0x00000032140b7291 */ /* 0x000fe4000f8e08ff */
[----:B------:R-:W-:Y:S02]  /*1b20*/  ULEA UR35, UR16, UR47, 0x6 ;  /* 0x0000002f10237291 */ /* 0x000fe4000f8e30ff */
[----:B------:R-:W-:Y:S01]  /*1b30*/  USHF.L.U32 UR11, UR11, 0x6, URZ ;  /* 0x000000060b0b7899 */ /* 0x000fe200080006ff */
[----:B------:R1:W3:Y:S01]  /*1b40*/  SYNCS.PHASECHK.TRANS64.TRYWAIT P0, [UR4+0x28], R0 ;  /* 0x00002800ff0075a7 */ /* 0x0002e20008001104 */
[----:B------:R-:W-:Y:S01]  /*1b50*/  UMOV UR6, URZ ;  /* 0x000000ff00067c82 */ /* 0x000fe20008000000 */
[----:B------:R-:W-:Y:S09]  /*1b60*/  BRA.U !UP0, `(.L_x_25) ;  /* 0x0000000108c87547 */ /* 0x000ff2000b800000 */
[----:B------:R-:W-:Y:S01]  /*1b70*/  UMOV UR13, URZ ;  /* 0x000000ff000d7c82 */ /* 0x000fe20008000000 */
[----:B------:R-:W-:-:S05]  /*1b80*/  UMOV UR4, UR7 ;  /* 0x0000000700047c82 */ /* 0x000fca0008000000 */
.L_x_31:
[----:B------:R-:W-:Y:S01]  /*1b90*/  ULEA UR33, UR4, UR21, 0x3 ;  /* 0x0000001504217291 */ /* 0x000fe2000f8e18ff */
[----:B---3--:R-:W-:Y:S01]  /*1ba0*/  @!P3 MOV R2, 0x3000 ;  /* 0x000030000002b802 */ /* 0x008fe20000000f00 */
[----:B-1-3--:R-:W-:Y:S10]  /*1bb0*/  @P0 BRA `(.L_x_26) ;  /* 0x00000000000c0947 */ /* 0x00aff40003800000 */
[----:B------:R-:W-:-:S04]  /*1bc0*/  SHF.L.U32 R3, R12, 0x1f, RZ ;  /* 0x0000001f0c037819 */ /* 0x000fc800000006ff */
[----:B------:R-:W3:Y:S02]  /*1bd0*/  SYNCS.PHASECHK.TRANS64.TRYWAIT P0, [UR33+0x28], R3 ;  /* 0x00002803ff0075a7 */ /* 0x000ee40008001121 */
[----:B---3--:R-:W-:Y:S05]  /*1be0*/  @!P0 BRA `(.L_x_27) ;  /* 0x0000006800e08947 */ /* 0x008fea0003800000 */
.L_x_26:
[----:B------:R3:W-:Y:S01]  /*1bf0*/  @!P3 SYNCS.ARRIVE.TRANS64 RZ, [UR33], R2 ;  /* 0x00000002ffffb9a7 */ /* 0x0007e20008000021 */
[----:B------:R-:W-:-:S04]  /*1c00*/  ULOP3.LUT UR5, UR25, 0x2, URZ, 0xfc, !UPT ;  /* 0x0000000219057892 */ /* 0x000fc8000f8efcff */
[----:B------:R-:W-:-:S09]  /*1c10*/  UISETP.NE.AND UP0, UPT, UR5, 0x2, UPT ;  /* 0x000000020500788c */ /* 0x000fd2000bf05270 */
[----:B------:R-:W-:Y:S05]  /*1c20*/  BRA.U UP0, `(.L_x_28) ;  /* 0x0000000100047547 */ /* 0x000fea000b800000 */
[----:B--2---:R-:W-:Y:S05]  /*1c30*/  BPT.TRAP 0x1 ;  /* 0x000000040000795c */ /* 0x004fea0000300000 */
.L_x_28:
[----:B------:R-:W-:Y:S04]  /*1c40*/  BSSY.RECONVERGENT B0, `(.L_x_29) ;  /* 0x0000003000007945 */ /* 0x000fe80003800200 */
[----:B------:R-:W-:Y:S05]  /*1c50*/  @P2 BRA `(.L_x_30) ;  /* 0x0000000000042947 */ /* 0x000fea0003800000 */
[----:B--2---:R-:W-:Y:S05]  /*1c60*/  BPT.TRAP 0x1 ;  /* 0x000000040000795c */ /* 0x004fea0000300000 */
.L_x_30:
[----:B--2---:R-:W-:Y:S05]  /*1c70*/  BSYNC.RECONVERGENT B0 ;  /* 0x0000000000007941 */ /* 0x004fea0003800200 */
.L_x_29:
[----:B------:R-:W-:Y:S02]  /*1c80*/  UIADD3 UR5, UPT, UPT, UR4, 0x1, URZ ;  /* 0x0000000104057890 */ /* 0x000fe4000fffe0ff */
[----:B------:R-:W-:Y:S02]  /*1c90*/  USHF.L.U32 UR34, UR13, 0x5, URZ ;  /* 0x000000050d227899 */ /* 0x000fe400080006ff */
[----:B------:R-:W-:Y:S02]  /*1ca0*/  UISETP.NE.AND UP0, UPT, UR5, 0x5, UPT ;  /* 0x000000050500788c */ /* 0x000fe4000bf05270 */
[----:B------:R-:W-:Y:S02]  /*1cb0*/  UIADD3 UR13, UPT, UPT, UR13, 0x1, URZ ;  /* 0x000000010d0d7890 */ /* 0x000fe4000fffe0ff */
[----:B------:R-:W-:Y:S02]  /*1cc0*/  USEL UR6, URZ, 0x1, UP0 ;  /* 0x00000001ff067887 */ /* 0x000fe40008000000 */
[----:B------:R-:W-:-:S02]  /*1cd0*/  USEL UR7, UR5, URZ, UP0 ;  /* 0x000000ff05077287 */ /* 0x000fc40008000000 */
[----:B------:R-:W-:Y:S02]  /*1ce0*/  UIADD3 UR14, UP1, UPT, UR28, 0x80, URZ ;  /* 0x000000801c0e7890 */ /* 0x000fe4000ff3e0ff */
[----:B------:R-:W-:Y:S01]  /*1cf0*/  ULEA UR5, UR7, UR21, 0x3 ;  /* 0x0000001507057291 */ /* 0x000fe2000f8e18ff */
[----:B------:R-:W-:Y:S01]  /*1d00*/  LOP3.LUT R12, R12, UR6, RZ, 0x3c, !PT ;  /* 0x000000060c0c7c12 */ /* 0x000fe2000f8e3cff */
[----:B------:R-:W-:Y:S02]  /*1d10*/  ULEA UR6, UR4, UR31, 0xb ;  /* 0x0000001f04067291 */ /* 0x000fe4000f8e58ff */
[----:B------:R-:W-:Y:S01]  /*1d20*/  UIADD3.X UR15, UPT, UPT, URZ, UR29, URZ, UP1, !UPT ;  /* 0x0000001dff0f7290 */ /* 0x000fe20008ffe4ff */
[----:B-1----:R-:W-:Y:S01]  /*1d30*/  SHF.L.U32 R0, R12, 0x1f, RZ ;  /* 0x0000001f0c007819 */ /* 0x002fe200000006ff */
[----:B------:R-:W-:Y:S02]  /*1d40*/  ULEA UR6, UR6, UR21, 0x1 ;  /* 0x0000001506067291 */ /* 0x000fe4000f8e08ff */
[----:B------:R-:W-:Y:S01]  /*1d50*/  UPRMT UR16, URZ, 0x5410, UR27 ;  /* 0x00005410ff107896 */ /* 0x000fe2000800001b */
[----:B------:R4:W1:Y:S01]  /*1d60*/  SYNCS.PHASECHK.TRANS64.TRYWAIT P0, [UR5+0x28], R0 ;  /* 0x00002800ff0075a7 */ /* 0x0008620008001105 */
[----:B------:R-:W-:-:S02]  /*1d70*/  ULEA UR5, UR4, UR30, 0xc ;  /* 0x0000001e04057291 */ /* 0x000fc4000f8e60ff */
[----:B------:R-:W-:Y:S02]  /*1d80*/  UIADD3 UR4, UP0, UPT, UR28, 0x180, URZ ;  /* 0x000001801c047890 */ /* 0x000fe4000ff1e0ff */
[----:B------:R-:W-:Y:S02]  /*1d90*/  ULEA UR5, UR5, UR21, 0x1 ;  /* 0x0000001505057291 */ /* 0x000fe4000f8e08ff */
[----:B------:R-:W-:Y:S02]  /*1da0*/  UIADD3 UR32, UPT, UPT, UR6, 0x4400, URZ ;  /* 0x0000440006207890 */ /* 0x000fe4000fffe0ff */
[----:B------:R-:W-:Y:S02]  /*1db0*/  UIADD3 UR8, UPT, UPT, UR5, 0x9400, URZ ;  /* 0x0000940005087890 */ /* 0x000fe4000fffe0ff */
[----:B------:R-:W-:Y:S02]  /*1dc0*/  UIADD3.X UR5, UPT, UPT, URZ, UR29, URZ, UP0, !UPT ;  /* 0x0000001dff057290 */ /* 0x000fe400087fe4ff */
[----:B------:R-:W-:-:S02]  /*1dd0*/  UISETP.NE.AND UP0, UPT, UR13, UR24, UPT ;  /* 0x000000180d00728c */ /* 0x000fc4000bf05270 */
[----:B------:R-:W-:Y:S01]  /*1de0*/  UPRMT UR6, URZ, 0x5410, UR26 ;  /* 0x00005410ff067896 */ /* 0x000fe2000800001a */
[----:B------:R-:W-:Y:S01]  /*1df0*/  UMOV UR18, 0x0 ;  /* 0x0000000000127882 */ /* 0x000fe20000000000 */
[----:B------:R-:W-:Y:S01]  /*1e00*/  UMOV UR19, 0x10000000 ;  /* 0x1000000000137882 */ /* 0x000fe20000000000 */
[----:B------:R-:W-:Y:S01]  /*1e10*/  UMOV UR12, UR36 ;  /* 0x00000024000c7c82 */ /* 0x000fe20008000000 */
[----:B------:R-:W-:Y:S01]  /*1e20*/  UMOV UR9, UR33 ;  /* 0x0000002100097c82 */ /* 0x000fe20008000000 */
[----:B------:R-:W-:Y:S01]  /*1e30*/  UMOV UR10, UR34 ;  /* 0x00000022000a7c82 */ /* 0x000fe20008000000 */
[----:B------:R-:W-:Y:S03]  /*1e40*/  UTMALDG.3D.MULTICAST [UR32], [UR14], UR16, desc[UR18] ;  /* 0x000012200e0073b4 */ /* 0x000fe60008011810 */
[----:B------:R2:W-:Y:S02]  /*1e50*/  UTMALDG.3D.MULTICAST [UR8], [UR4], UR6, desc[UR18] ;  /* 0x00001208040073b4 */ /* 0x0005e40008011806 */
[----:B--2---:R-:W-:Y:S01]  /*1e60*/  UMOV UR6, UR24 ;  /* 0x0000001800067c82 */ /* 0x004fe20008000000 */
[----:B------:R-:W-:Y:S01]  /*1e70*/  UMOV UR4, UR7 ;  /* 0x0000000700047c82 */ /* 0x000fe20008000000 */
[----:B----4-:R-:W-:Y:S05]  /*1e80*/  BRA.U UP0, `(.L_x_31) ;  /* 0xfffffffd00407547 */ /* 0x010fea000b83ffff */
.L_x_25:
[----:B------:R-:W-:Y:S01]  /*1e90*/  ULEA UR4, UR7, UR21, 0x3 ;  /* 0x0000001507047291 */ /* 0x000fe2000f8e18ff */
[----:B-1----:R-:W-:Y:S01]  /*1ea0*/  SHF.L.U32 R0, R12, 0x1f, RZ ;  /* 0x0000001f0c007819 */ /* 0x002fe200000006ff */
[----:B------:R-:W-:Y:S01]  /*1eb0*/  @!P1 SYNCS.ARRIVE.TRANS64.A1T0 RZ, [UR21+0x98], RZ ;  /* 0x000098ffffff99a7 */ /* 0x000fe20008100015 */
[----:B------:R-:W-:-:S06]  /*1ec0*/  UISETP.GT.AND UP0, UPT, UR45, UR44, UPT ;  /* 0x0000002c2d00728c */ /* 0x000fcc000bf04270 */
[----:B---3--:R1:W3:Y:S03]  /*1ed0*/  SYNCS.PHASECHK.TRANS64.TRYWAIT P0, [UR4+0x28], R0 ;  /* 0x00002800ff0075a7 */ /* 0x0082e60008001104 */
[----:B------:R-:W-:Y:S05]  /*1ee0*/  BRA.U !UP0, `(.L_x_32) ;  /* 0x0000000108bc7547 */ /* 0x000fea000b800000 */
[----:B------:R-:W-:Y:S01]  /*1ef0*/  UIADD3 UR13, UPT, UPT, UR46, UR6, URZ ;  /* 0x000000062e0d7290 */ /* 0x000fe2000fffe0ff */
[----:B------:R-:W-:-:S11]  /*1f00*/  UMOV UR4, UR7 ;  /* 0x0000000700047c82 */ /* 0x000fd60008000000 */
.L_x_38:
[----:B------:R-:W-:Y:S01]  /*1f10*/  ULEA UR17, UR4, UR21, 0x3 ;  /* 0x0000001504117291 */ /* 0x000fe2000f8e18ff */
[----:B---3--:R-:W-:Y:S01]  /*1f20*/  @!P3 MOV R2, 0x3000 ;  /* 0x000030000002b802 */ /* 0x008fe20000000f00 */
[----:B-1-3--:R-:W-:Y:S10]  /*1f30*/  @P0 BRA `(.L_x_33) ;  /* 0x00000000000c0947 */ /* 0x00aff40003800000 */
[----:B------:R-:W-:-:S04]  /*1f40*/  SHF.L.U32 R3, R12, 0x1f, RZ ;  /* 0x0000001f0c037819 */ /* 0x000fc800000006ff */
[----:B------:R-:W3:Y:S02]  /*1f50*/  SYNCS.PHASECHK.TRANS64.TRYWAIT P0, [UR17+0x28], R3 ;  /* 0x00002803ff0075a7 */ /* 0x000ee40008001111 */
[----:B---3--:R-:W-:Y:S05]  /*1f60*/  @!P0 BRA `(.L_x_34) ;  /* 0x0000006800188947 */ /* 0x008fea0003800000 */
.L_x_33:
[----:B------:R3:W-:Y:S01]  /*1f70*/  @!P3 SYNCS.ARRIVE.TRANS64 RZ, [UR17], R2 ;  /* 0x00000002ffffb9a7 */ /* 0x0007e20008000011 */
[----:B------:R-:W-:-:S04]  /*1f80*/  ULOP3.LUT UR5, UR25, 0x2, URZ, 0xfc, !UPT ;  /* 0x0000000219057892 */ /* 0x000fc8000f8efcff */
[----:B------:R-:W-:-:S09]  /*1f90*/  UISETP.NE.AND UP0, UPT, UR5, 0x2, UPT ;  /* 0x000000020500788c */ /* 0x000fd2000bf05270 */
[----:B------:R-:W-:Y:S05]  /*1fa0*/  BRA.U UP0, `(.L_x_35) ;  /* 0x0000000100047547 */ /* 0x000fea000b800000 */
[----:B--2---:R-:W-:Y:S05]  /*1fb0*/  BPT.TRAP 0x1 ;  /* 0x000000040000795c */ /* 0x004fea0000300000 */
.L_x_35:
[----:B------:R-:W-:Y:S04]  /*1fc0*/  BSSY.RECONVERGENT B0, `(.L_x_36) ;  /* 0x0000003000007945 */ /* 0x000fe80003800200 */
[----:B------:R-:W-:Y:S05]  /*1fd0*/  @P2 BRA `(.L_x_37) ;  /* 0x0000000000042947 */ /* 0x000fea0003800000 */
[----:B--2---:R-:W-:Y:S05]  /*1fe0*/  BPT.TRAP 0x1 ;  /* 0x000000040000795c */ /* 0x004fea0000300000 */
.L_x_37:
[----:B--2---:R-:W-:Y:S05]  /*1ff0*/  BSYNC.RECONVERGENT B0 ;  /* 0x0000000000007941 */ /* 0x004fea0003800200 */
.L_x_36:
[----:B------:R-:W-:Y:S02]  /*2000*/  UIADD3 UR5, UPT, UPT, UR4, 0x1, URZ ;  /* 0x0000000104057890 */ /* 0x000fe4000fffe0ff */
[----:B------:R-:W-:Y:S02]  /*2010*/  UIADD3 UR14, UP1, UPT, UR28, 0x80, URZ ;  /* 0x000000801c0e7890 */ /* 0x000fe4000ff3e0ff */
[----:B------:R-:W-:Y:S02]  /*2020*/  UISETP.NE.AND UP0, UPT, UR5, 0x5, UPT ;  /* 0x000000050500788c */ /* 0x000fe4000bf05270 */
[----:B------:R-:W-:Y:S02]  /*2030*/  ULEA UR16, UR4, UR38, 0xc ;  /* 0x0000002604107291 */ /* 0x000fe4000f8e60ff */
[----:B------:R-:W-:Y:S02]  /*2040*/  USEL UR8, URZ, 0x1, UP0 ;  /* 0x00000001ff087887 */ /* 0x000fe40008000000 */
[----:B------:R-:W-:-:S02]  /*2050*/  USEL UR7, UR5, URZ, UP0 ;  /* 0x000000ff05077287 */ /* 0x000fc40008000000 */
[----:B------:R-:W-:Y:S02]  /*2060*/  UIADD3 UR22, UP0, UPT, UR28, 0x180, URZ ;  /* 0x000001801c167890 */ /* 0x000fe4000ff1e0ff */
[----:B------:R-:W-:Y:S01]  /*2070*/  ULEA UR5, UR7, UR21, 0x3 ;  /* 0x0000001507057291 */ /* 0x000fe2000f8e18ff */
[----:B------:R-:W-:Y:S01]  /*2080*/  LOP3.LUT R12, R12, UR8, RZ, 0x3c, !PT ;  /* 0x000000080c0c7c12 */ /* 0x000fe2000f8e3cff */
[----:B------:R-:W-:Y:S02]  /*2090*/  ULEA UR8, UR4, UR37, 0xd ;  /* 0x0000002504087291 */ /* 0x000fe4000f8e68ff */
[----:B------:R-:W-:Y:S01]  /*20a0*/  USHF.L.U32 UR18, UR6, 0x5, URZ ;  /* 0x0000000506127899 */ /* 0x000fe200080006ff */
[----:B-1----:R-:W-:Y:S01]  /*20b0*/  SHF.L.U32 R0, R12, 0x1f, RZ ;  /* 0x0000001f0c007819 */ /* 0x002fe200000006ff */
[----:B------:R-:W-:Y:S02]  /*20c0*/  UPRMT UR4, URZ, 0x5410, UR27 ;  /* 0x00005410ff047896 */ /* 0x000fe4000800001b */
[----:B------:R-:W-:Y:S01]  /*20d0*/  UIADD3.X UR15, UPT, UPT, URZ, UR29, URZ, UP1, !UPT ;  /* 0x0000001dff0f7290 */ /* 0x000fe20008ffe4ff */
[----:B------:R4:W1:Y:S01]  /*20e0*/  SYNCS.PHASECHK.TRANS64.TRYWAIT P0, [UR5+0x28], R0 ;  /* 0x00002800ff0075a7 */ /* 0x0008620008001105 */
[----:B------:R-:W-:-:S02]  /*20f0*/  UPRMT UR5, URZ, 0x5410, UR26 ;  /* 0x00005410ff057896 */ /* 0x000fc4000800001a */
[----:B------:R-:W-:Y:S01]  /*2100*/  UIADD3.X UR23, UPT, UPT, URZ, UR29, URZ, UP0, !UPT ;  /* 0x0000001dff177290 */ /* 0x000fe200087fe4ff */
[----:B------:R-:W-:Y:S01]  /*2110*/  UMOV UR32, 0x0 ;  /* 0x0000000000207882 */ /* 0x000fe20000000000 */
[----:B------:R-:W-:Y:S01]  /*2120*/  UMOV UR33, 0x10000000 ;  /* 0x1000000000217882 */ /* 0x000fe20000000000 */
[----:B------:R-:W-:Y:S01]  /*2130*/  UMOV UR19, UR35 ;  /* 0x0000002300137c82 */ /* 0x000fe20008000000 */
[----:B------:R-:W-:Y:S01]  /*2140*/  UMOV UR20, UR36 ;  /* 0x0000002400147c82 */ /* 0x000fe20008000000 */
[----:B------:R-:W-:Y:S01]  /*2150*/  UMOV UR12, UR36 ;  /* 0x00000024000c7c82 */ /* 0x000fe20008000000 */
[----:B------:R-:W-:Y:S01]  /*2160*/  UMOV UR9, UR17 ;  /* 0x0000001100097c82 */ /* 0x000fe20008000000 */
[----:B------:R-:W-:Y:S01]  /*2170*/  UMOV UR10, UR18 ;  /* 0x00000012000a7c82 */ /* 0x000fe20008000000 */
[----:B------:R2:W-:Y:S01]  /*2180*/  UTMALDG.3D.MULTICAST [UR16], [UR14], UR4, desc[UR32] ;  /* 0x000020100e0073b4 */ /* 0x0005e20008011804 */
[----:B------:R-:W-:-:S04]  /*2190*/  UIADD3 UR6, UPT, UPT, UR6, 0x1, URZ ;  /* 0x0000000106067890 */ /* 0x000fc8000fffe0ff */
[----:B------:R-:W-:Y:S01]  /*21a0*/  UISETP.NE.AND UP0, UPT, UR6, UR13, UPT ;  /* 0x0000000d0600728c */ /* 0x000fe2000bf05270 */
[----:B------:R4:W-:Y:S01]  /*21b0*/  UTMALDG.3D.MULTICAST [UR8], [UR22], UR5, desc[UR32] ;  /* 0x00002008160073b4 */ /* 0x0009e20008011805 */
[----:B--2---:R-:W-:-:S07]  /*21c0*/  UMOV UR4, UR7 ;  /* 0x0000000700047c82 */ /* 0x004fce0008000000 */
[----:B----4-:R-:W-:Y:S05]  /*21d0*/  BRA.U UP0, `(.L_x_38) ;  /* 0xfffffffd004c7547 */ /* 0x010fea000b83ffff */
.L_x_32:
[C---:B------:R-:W-:Y:S01]  /*21e0*/  LEA R3, R11.reuse, UR21, 0x3 ;  /* 0x000000150b037c11 */ /* 0x040fe2000f8e18ff */
[----:B------:R-:W-:Y:S01]  /*21f0*/  NOP ;  /* 0x0000000000007918 */ /* 0x000fe20000000000 */
[----:B-1----:R-:W-:Y:S02]  /*2200*/  SHF.L.U32 R0, R10, 0x1f, RZ ;  /* 0x0000001f0a007819 */ /* 0x002fe400000006ff */
[----:B------:R-:W-:Y:S02]  /*2210*/  LEA R4, R11, UR21, 0x4 ;  /* 0x000000150b047c11 */ /* 0x000fe4000f8e20ff */
[----:B---3--:R-:W1:Y:S02]  /*2220*/  SYNCS.PHASECHK.TRANS64.TRYWAIT P0, [R3+URZ+0xa0], R0 ;  /* 0x0000a000030075a7 */ /* 0x008e6400080011ff */
[----:B-1----:R-:W-:Y:S05]  /*2230*/  @!P0 BRA `(.L_x_39) ;  /* 0x00000064007c8947 */ /* 0x002fea0003800000 */
.L_x_142:
[----:B------:R-:W3:Y:S01]  /*2240*/  LDS.128 R4, [R4+0x130] ;  /* 0x0001300004047984 */ /* 0x000ee20000000c00 */
[----:B------:R-:W-:Y:S01]  /*2250*/  UISETP.GE.AND UP0, UPT, UR42, 0x1, UPT ;  /* 0x000000012a00788c */ /* 0x000fe2000bf06270 */
[----:B------:R-:W-:Y:S01]  /*2260*/  @!PT LDS RZ, [RZ] ;  /* 0x00000000fffff984 */ /* 0x000fe20000000800 */
[----:B------:R-:W-:Y:S01]  /*2270*/  @!PT LDS RZ, [RZ] ;  /* 0x00000000fffff984 */ /* 0x000fe20000000800 */
[----:B------:R-:W-:Y:S01]  /*2280*/  @!PT LDS RZ, [RZ] ;  /* 0x00000000fffff984 */ /* 0x000fe20000000800 */
[----:B------:R-:W-:Y:S01]  /*2290*/  @!PT LDS RZ, [RZ] ;  /* 0x00000000fffff984 */ /* 0x000fe20000000800 */
[----:B------:R4:W-:Y:S06]  /*22a0*/  MEMBAR.ALL.CTA ;  /* 0x0000000000007992 */ /* 0x0009ec0000008000 */
[----:B----4-:R-:W4:Y:S01]  /*22b0*/  FENCE.VIEW.ASYNC.S ;  /* 0x00000000000073c6 */ /* 0x010f220000000000 */
[----:B---3--:R-:W-:-:S13]  /*22c0*/  LOP3.LUT P0, RZ, R6, 0x1, RZ, 0xc0, !PT ;  /* 0x0000000106ff7812 */ /* 0x008fda000780c0ff */
[----:B----4-:R-:W-:Y:S01]  /*22d0*/  VOTEU.ANY UP1, P0 ;  /* 0x0000000000ff7886 */ /* 0x010fe20000020100 */
[----:B------:R-:W-:-:S13]  /*22e0*/  PLOP3.LUT P0, PT, PT, PT, UP1, 0x80, 0x8 ;  /* 0x000000000008781c */ /* 0x000fda0003f0f018 */
[----:B-1----:R-:W-:Y:S02]  /*22f0*/  @P0 LOP3.LUT R0, R5, 0xffff, RZ, 0xc0, !PT ;  /* 0x0000ffff05000812 */ /* 0x002fe400078ec0ff */
[----:B------:R-:W-:Y:S02]  /*2300*/  @P0 MOV R2, R4 ;  /* 0x0000000400020202 */ /* 0x000fe40000000f00 */
[----:B------:R-:W-:Y:S01]  /*2310*/  @P0 R2UR UR5, R0 ;  /* 0x00000000000502ca */ /* 0x000fe200000e0000 */
[----:B------:R-:W-:Y:S01]  /*2320*/  VIADD R0, R3, 0xb0 ;  /* 0x000000b003007836 */ /* 0x000fe20000000000 */
[----:B------:R-:W-:Y:S02]  /*2330*/  @P0 SHF.R.U32.HI R4, RZ, 0x10, R5 ;  /* 0x00000010ff040819 */ /* 0x000fe40000011605 */
[----:B------:R-:W-:Y:S02]  /*2340*/  @P0 R2UR UR6, R2 ;  /* 0x00000000020602ca */ /* 0x000fe400000e0000 */
[----:B------:R-:W-:-:S02]  /*2350*/  PRMT R0, RZ, 0x654, R0 ;  /* 0x00000654ff007816 */ /* 0x000fc40000000000 */
[----:B------:R-:W-:Y:S02]  /*2360*/  @P0 R2UR UR4, R4 ;  /* 0x00000000040402ca */ /* 0x000fe400000e0000 */
[----:B------:R1:W-:Y:S03]  /*2370*/  SYNCS.ARRIVE.TRANS64.RED.A1T0 RZ, [R0+URZ], RZ ;  /* 0x000000ff00ff79a7 */ /* 0x0003e600081004ff */
[----:B------:R-:W-:-:S04]  /*2380*/  @UP1 UMOV UR39, UR5 ;  /* 0x0000000500271c82 */ /* 0x000fc80008000000 */
[----:B------:R-:W-:-:S04]  /*2390*/  @UP1 UMOV UR40, UR6 ;  /* 0x0000000600281c82 */ /* 0x000fc80008000000 */
[----:B------:R-:W-:Y:S01]  /*23a0*/  @UP1 UMOV UR36, UR4 ;  /* 0x0000000400241c82 */ /* 0x000fe20008000000 */
[----:B------:R-:W-:Y:S05]  /*23b0*/  BRA.U !UP0, `(.L_x_40) ;  /* 0x0000000108d47547 */ /* 0x000fea000b800000 */
[----:B------:R-:W2:Y:S01]  /*23c0*/  LDCU.128 UR12, c[0x0][0xb10] ;  /* 0x00016200ff0c77ac */ /* 0x000ea20008000c00 */
[----:B------:R-:W3:Y:S01]  /*23d0*/  LDCU UR22, c[0x0][0xb20] ;  /* 0x00016400ff1677ac */ /* 0x000ee20008000800 */
[----:B------:R-:W4:Y:S01]  /*23e0*/  LDCU UR20, c[0x0][0xb0c] ;  /* 0x00016180ff1477ac */ /* 0x000f220008000800 */
[----:B------:R-:W1:Y:S01]  /*23f0*/  LDCU.64 UR8, c[0x0][0xb28] ;  /* 0x00016500ff0877ac */ /* 0x000e620008000a00 */
[----:B------:R-:W-:Y:S02]  /*2400*/  UISETP.NE.AND UP3, UPT, UR42, 0x1, UPT ;  /* 0x000000012a00788c */ /* 0x000fe4000bf65270 */
[----:B--2---:R-:W-:Y:S02]  /*2410*/  UIMAD.WIDE.U32 UR10, UR41, UR15, URZ ;  /* 0x0000000f290a72a5 */ /* 0x004fe4000f8e00ff */
[----:B------:R-:W-:Y:S02]  /*2420*/  UIMAD.WIDE.U32 UR4, UR43, UR12, URZ ;  /* 0x0000000c2b0472a5 */ /* 0x000fe4000f8e00ff */
[----:B------:R-:W-:-:S02]  /*2430*/  UISETP.NE.AND UP0, UPT, UR14, 0x1, UPT ;  /* 0x000000010e00788c */ /* 0x000fc4000bf05270 */
[----:B------:R-:W-:Y:S01]  /*2440*/  UIMAD.WIDE.U32 UR18, UR39, UR15, URZ ;  /* 0x0000000f271272a5 */ /* 0x000fe2000f8e00ff */
[----:B------:R-:W-:Y:S02]  /*2450*/  UMOV UR10, UR11 ;  /* 0x0000000b000a7c82 */ /* 0x000fe40008000000 */
[----:B------:R-:W-:Y:S01]  /*2460*/  UMOV UR4, UR5 ;  /* 0x0000000500047c82 */ /* 0x000fe20008000000 */
[----:B---3--:R-:W-:Y:S02]  /*2470*/  USHF.R.U32.HI UR10, URZ, UR22, UR10 ;  /* 0x00000016ff0a7299 */ /* 0x008fe4000801160a */
[----:B----4-:R-:W-:Y:S02]  /*2480*/  UISETP.NE.AND UP2, UPT, UR20, 0x1, UPT ;  /* 0x000000011400788c */ /* 0x010fe4000bf45270 */
[----:B------:R-:W-:Y:S02]  /*2490*/  USHF.R.U32.HI UR4, URZ, UR13, UR4 ;  /* 0x0000000dff047299 */ /* 0x000fe40008011604 */
[----:B------:R-:W-:-:S02]  /*24a0*/  USEL UR5, UR41, UR10, !UP0 ;  /* 0x0000000a29057287 */ /* 0x000fc4000c000000 */
[----:B------:R-:W-:Y:S02]  /*24b0*/  USEL UR6, UR43, UR4, !UP2 ;  /* 0x000000042b067287 */ /* 0x000fe4000d000000 */
[----:B-1----:R-:W-:Y:S01]  /*24c0*/  UIMAD.WIDE.U32 UR10, UR5, UR8, URZ ;  /* 0x00000008050a72a5 */ /* 0x002fe2000f8e00ff */
[----:B------:R-:W-:Y:S01]  /*24d0*/  UMOV UR4, UR19 ;  /* 0x0000001300047c82 */ /* 0x000fe20008000000 */
[----:B------:R-:W-:Y:S02]  /*24e0*/  UIMAD.WIDE.U32 UR16, UR40, UR12, URZ ;  /* 0x0000000c281072a5 */ /* 0x000fe4000f8e00ff */
[----:B------:R-:W-:-:S03]  /*24f0*/  UIMAD.WIDE.U32 UR18, UR6, UR8, URZ ;  /* 0x00000008061272a5 */ /* 0x000fc6000f8e00ff */
[----:B------:R-:W-:Y:S01]  /*2500*/  UMOV UR10, UR11 ;  /* 0x0000000b000a7c82 */ /* 0x000fe20008000000 */
[----:B------:R-:W-:Y:S02]  /*2510*/  USHF.R.U32.HI UR4, URZ, UR22, UR4 ;  /* 0x00000016ff047299 */ /* 0x000fe40008011604 */
[----:B------:R-:W-:Y:S01]  /*2520*/  @UP3 USHF.R.U32.HI UR5, URZ, UR9, UR10 ;  /* 0x00000009ff053299 */ /* 0x000fe2000801160a */
[----:B------:R-:W-:Y:S01]  /*2530*/  UMOV UR16, UR17 ;  /* 0x0000001100107c82 */ /* 0x000fe20008000000 */
[----:B------:R-:W-:Y:S01]  /*2540*/  UMOV UR18, UR19 ;  /* 0x0000001300127c82 */ /* 0x000fe20008000000 */
[----:B------:R-:W-:Y:S02]  /*2550*/  USHF.R.U32.HI UR13, URZ, UR13, UR16 ;  /* 0x0000000dff0d7299 */ /* 0x000fe40008011610 */
[----:B------:R-:W-:Y:S02]  /*2560*/  USEL UR4, UR39, UR4, !UP0 ;  /* 0x0000000427047287 */ /* 0x000fe4000c000000 */
[----:B------:R-:W-:-:S02]  /*2570*/  @UP3 USHF.R.U32.HI UR6, URZ, UR9, UR18 ;  /* 0x00000009ff063299 */ /* 0x000fc40008011612 */
[----:B------:R-:W-:Y:S02]  /*2580*/  UIMAD UR10, UR42, UR5, URZ ;  /* 0x000000052a0a72a4 */ /* 0x000fe4000f8e02ff */
[----:B------:R-:W-:Y:S02]  /*2590*/  USEL UR5, UR40, UR13, !UP2 ;  /* 0x0000000d28057287 */ /* 0x000fe4000d000000 */
[----:B------:R-:W-:Y:S02]  /*25a0*/  UIMAD UR12, UR42, UR6, URZ ;  /* 0x000000062a0c72a4 */ /* 0x000fe4000f8e02ff */
[----:B------:R-:W-:Y:S02]  /*25b0*/  UISETP.GE.AND UP0, UPT, UR4, UR10, UPT ;  /* 0x0000000a0400728c */ /* 0x000fe4000bf06270 */
[----:B------:R-:W-:Y:S02]  /*25c0*/  UIMAD.WIDE.U32 UR10, UR4, UR8, URZ ;  /* 0x00000008040a72a5 */ /* 0x000fe4000f8e00ff */
[----:B------:R-:W-:-:S02]  /*25d0*/  UISETP.GE.OR UP0, UPT, UR5, UR12, UP0 ;  /* 0x0000000c0500728c */ /* 0x000fc40008706670 */
        /* <DEDUP_REMOVED lines=19> */
.L_x_40:
[----:B------:R-:W3:Y:S02]  /*2710*/  LDCU UR4, c[0x0][0xb30] ;  /* 0x00016600ff0477ac */ /* 0x000ee40008000800 */
[----:B---3--:R-:W-:-:S09]  /*2720*/  UISETP.NE.AND UP0, UPT, UR4, 0x1, UPT ;  /* 0x000000010400788c */ /* 0x008fd2000bf05270 */
[----:B------:R-:W-:Y:S05]  /*2730*/  BRA.U UP0, `(.L_x_41) ;  /* 0x0000000100447547 */ /* 0x000fea000b800000 */
[----:B------:R-:W3:Y:S01]  /*2740*/  LDCU.128 UR12, c[0x0][0xb10] ;  /* 0x00016200ff0c77ac */ /* 0x000ee20008000c00 */
[----:B------:R-:W4:Y:S01]  /*2750*/  LDCU UR10, c[0x0][0xb0c] ;  /* 0x00016180ff0a77ac */ /* 0x000f220008000800 */
[----:B------:R-:W1:Y:S01]  /*2760*/  LDCU UR6, c[0x0][0xb20] ;  /* 0x00016400ff0677ac */ /* 0x000e620008000800 */
[----:B---3--:R-:W-:Y:S02]  /*2770*/  UIMAD.WIDE.U32 UR8, UR40, UR12, URZ ;  /* 0x0000000c280872a5 */ /* 0x008fe4000f8e00ff */
[----:B------:R-:W-:Y:S02]  /*2780*/  UIMAD.WIDE.U32 UR4, UR39, UR15, URZ ;  /* 0x0000000f270472a5 */ /* 0x000fe4000f8e00ff */
[----:B----4-:R-:W-:Y:S02]  /*2790*/  UISETP.NE.AND UP2, UPT, UR10, 0x1, UPT ;  /* 0x000000010a00788c */ /* 0x010fe4000bf45270 */
[----:B------:R-:W-:Y:S01]  /*27a0*/  UISETP.NE.AND UP0, UPT, UR14, 0x1, UPT ;  /* 0x000000010e00788c */ /* 0x000fe2000bf05270 */
[----:B------:R-:W-:-:S02]  /*27b0*/  UMOV UR8, UR9 ;  /* 0x0000000900087c82 */ /* 0x000fc40008000000 */
[----:B------:R-:W-:Y:S01]  /*27c0*/  UMOV UR4, UR5 ;  /* 0x0000000500047c82 */ /* 0x000fe20008000000 */
[----:B------:R-:W-:Y:S02]  /*27d0*/  USHF.R.U32.HI UR13, URZ, UR13, UR8 ;  /* 0x0000000dff0d7299 */ /* 0x000fe40008011608 */
[----:B-1----:R-:W-:Y:S02]  /*27e0*/  USHF.R.U32.HI UR4, URZ, UR6, UR4 ;  /* 0x00000006ff047299 */ /* 0x002fe40008011604 */
[----:B------:R-:W-:Y:S02]  /*27f0*/  USEL UR5, UR40, UR13, !UP2 ;  /* 0x0000000d28057287 */ /* 0x000fe4000d000000 */
[----:B------:R-:W-:-:S04]  /*2800*/  USEL UR4, UR39, UR4, !UP0 ;  /* 0x0000000427047287 */ /* 0x000fc8000c000000 */
[----:B------:R-:W-:Y:S02]  /*2810*/  UIADD3 UR6, UPT, UPT, UR5, -UR4, URZ ;  /* 0x8000000405067290 */ /* 0x000fe4000fffe0ff */
[----:B------:R-:W-:Y:S02]  /*2820*/  UIADD3 UR4, UPT, UPT, -UR5, UR4, URZ ;  /* 0x0000000405047290 */ /* 0x000fe4000fffe1ff */
[----:B------:R-:W-:Y:S02]  /*2830*/  UIMAD UR39, UR6, UR14, UR39 ;  /* 0x0000000e062772a4 */ /* 0x000fe4000f8e0227 */
[----:B------:R-:W-:-:S12]  /*2840*/  UIMAD UR40, UR4, UR10, UR40 ;  /* 0x0000000a042872a4 */ /* 0x000fd8000f8e0228 */
.L_x_41:
[----:B------:R-:W-:Y:S01]  /*2850*/  VIADD R11, R11, 0x1 ;  /* 0x000000010b0b7836 */ /* 0x000fe20000000000 */
[----:B------:R-:W-:Y:S02]  /*2860*/  R2UR UR5, R48 ;  /* 0x00000000300572ca */ /* 0x000fe400000e0000 */
[----:B------:R-:W-:Y:S02]  /*2870*/  R2UR UR4, R47 ;  /* 0x000000002f0472ca */ /* 0x000fe400000e0000 */
[C---:B------:R-:W-:Y:S02]  /*2880*/  ISETP.NE.AND P0, PT, R11.reuse, 0x2, PT ;  /* 0x000000020b00780c */ /* 0x040fe40003f05270 */
[----:B------:R-:W-:Y:S02]  /*2890*/  PLOP3.LUT P1, PT, PT, PT, PT, 0x80, 0x8 ;  /* 0x000000000008781c */ /* 0x000fe40003f2f070 */
[----:B-1----:R-:W-:Y:S02]  /*28a0*/  SEL R0, RZ, 0x1, P0 ;  /* 0x00000001ff007807 */ /* 0x002fe40000000000 */
[----:B------:R-:W-:-:S02]  /*28b0*/  SEL R11, R11, RZ, P0 ;  /* 0x000000ff0b0b7207 */ /* 0x000fc40000000000 */
[----:B------:R-:W-:Y:S01]  /*28c0*/  LOP3.LUT R10, R10, R0, RZ, 0x3c, !PT ;  /* 0x000000000a0a7212 */ /* 0x000fe200078e3cff */
[----:B------:R-:W-:Y:S02]  /*28d0*/  UIADD3 UR16, UPT, UPT, UR40, UR5, URZ ;  /* 0x0000000528107290 */ /* 0x000fe4000fffe0ff */
[----:B------:R-:W-:Y:S01]  /*28e0*/  UIADD3 UR20, UPT, UPT, UR39, UR4, URZ ;  /* 0x0000000427147290 */ /* 0x000fe2000fffe0ff */
[----:B------:R-:W-:Y:S11]  /*28f0*/  BRA.U UP1, `(.L_x_42) ;  /* 0xfffffff101447547 */ /* 0x000ff6000b83ffff */
[----:B------:R-:W-:Y:S01]  /*2900*/  UIADD3 UR21, UPT, UPT, UR21, 0x28, URZ ;  /* 0x0000002815157890 */ /* 0x000fe2000fffe0ff */
[----:B------:R-:W-:-:S03]  /*2910*/  SHF.L.U32 R2, R12, 0x1f, RZ ;  /* 0x0000001f0c027819 */ /* 0x000fc600000006ff */
[----:B------:R-:W-:-:S09]  /*2920*/  ULEA UR4, UR7, UR21, 0x3 ;  /* 0x0000001507047291 */ /* 0x000fd2000f8e18ff */
[----:B------:R-:W1:Y:S02]  /*2930*/  SYNCS.PHASECHK.TRANS64.TRYWAIT P0, [UR4], R2 ;  /* 0x00000002ff0075a7 */ /* 0x000e640008001104 */
[----:B-1----:R-:W-:Y:S05]  /*2940*/  @!P0 BRA `(.L_x_43) ;  /* 0x0000005c00cc8947 */ /* 0x002fea0003800000 */
.L_x_144:
[----:B------:R-:W-:-:S04]  /*2950*/  UIADD3 UR4, UPT, UPT, UR7, 0x1, URZ ;  /* 0x0000000107047890 */ /* 0x000fc8000fffe0ff */
[----:B------:R-:W-:-:S04]  /*2960*/  UISETP.NE.AND UP0, UPT, UR4, 0x5, UPT ;  /* 0x000000050400788c */ /* 0x000fc8000bf05270 */
[----:B------:R-:W-:Y:S02]  /*2970*/  USEL UR6, URZ, 0x1, UP0 ;  /* 0x00000001ff067887 */ /* 0x000fe40008000000 */
[----:B------:R-:W-:-:S04]  /*2980*/  USEL UR4, UR4, URZ, UP0 ;  /* 0x000000ff04047287 */ /* 0x000fc80008000000 */
[----:B------:R-:W-:Y:S01]  /*2990*/  ULEA UR5, UR4, UR21, 0x3 ;  /* 0x0000001504057291 */ /* 0x000fe2000f8e18ff */
[----:B-1----:R-:W-:-:S04]  /*29a0*/  LOP3.LUT R2, R12, UR6, RZ, 0x3c, !PT ;  /* 0x000000060c027c12 */ /* 0x002fc8000f8e3cff */
[----:B------:R-:W-:-:S04]  /*29b0*/  SHF.L.U32 R3, R2, 0x1f, RZ ;  /* 0x0000001f02037819 */ /* 0x000fc800000006ff */
[----:B------:R-:W1:Y:S02]  /*29c0*/  SYNCS.PHASECHK.TRANS64.TRYWAIT P0, [UR5], R3 ;  /* 0x00000003ff0075a7 */ /* 0x000e640008001105 */
[----:B-1----:R-:W-:Y:S05]  /*29d0*/  @!P0 BRA `(.L_x_44) ;  /* 0x0000005c00c08947 */ /* 0x002fea0003800000 */
.L_x_146:
[----:B------:R-:W-:-:S04]  /*29e0*/  UIADD3 UR4, UPT, UPT, UR4, 0x1, URZ ;  /* 0x0000000104047890 */ /* 0x000fc8000fffe0ff */
[----:B------:R-:W-:-:S04]  /*29f0*/  UISETP.NE.AND UP0, UPT, UR4, 0x5, UPT ;  /* 0x000000050400788c */ /* 0x000fc8000bf05270 */
[----:B------:R-:W-:Y:S02]  /*2a00*/  USEL UR6, URZ, 0x1, UP0 ;  /* 0x00000001ff067887 */ /* 0x000fe40008000000 */
[----:B------:R-:W-:-:S04]  /*2a10*/  USEL UR4, UR4, URZ, UP0 ;  /* 0x000000ff04047287 */ /* 0x000fc80008000000 */
[----:B------:R-:W-:Y:S01]  /*2a20*/  ULEA UR5, UR4, UR21, 0x3 ;  /* 0x0000001504057291 */ /* 0x000fe2000f8e18ff */
[----:B------:R-:W-:-:S04]  /*2a30*/  LOP3.LUT R2, R2, UR6, RZ, 0x3c, !PT ;  /* 0x0000000602027c12 */ /* 0x000fc8000f8e3cff */
[----:B-1----:R-:W-:-:S04]  /*2a40*/  SHF.L.U32 R3, R2, 0x1f, RZ ;  /* 0x0000001f02037819 */ /* 0x002fc800000006ff */
[----:B------:R-:W1:Y:S02]  /*2a50*/  SYNCS.PHASECHK.TRANS64.TRYWAIT P0, [UR5], R3 ;  /* 0x00000003ff0075a7 */ /* 0x000e640008001105 */
[----:B-1----:R-:W-:Y:S05]  /*2a60*/  @!P0 BRA `(.L_x_45) ;  /* 0x0000005c00b48947 */ /* 0x002fea0003800000 */
.L_x_148:
        /* <DEDUP_REMOVED lines=9> */
.L_x_150:
[----:B------:R-:W-:-:S04]  /*2b00*/  UIADD3 UR4, UPT, UPT, UR4, 0x1, URZ ;  /* 0x0000000104047890 */ /* 0x000fc8000fffe0ff */
[----:B------:R-:W-:-:S04]  /*2b10*/  UISETP.NE.AND UP0, UPT, UR4, 0x5, UPT ;  /* 0x000000050400788c */ /* 0x000fc8000bf05270 */
[----:B------:R-:W-:Y:S02]  /*2b20*/  USEL UR5, URZ, 0x1, UP0 ;  /* 0x00000001ff057887 */ /* 0x000fe40008000000 */
[----:B------:R-:W-:-:S04]  /*2b30*/  USEL UR4, UR4, URZ, UP0 ;  /* 0x000000ff04047287 */ /* 0x000fc80008000000 */
[----:B------:R-:W-:Y:S01]  /*2b40*/  ULEA UR4, UR4, UR21, 0x3 ;  /* 0x0000001504047291 */ /* 0x000fe2000f8e18ff */
[----:B------:R-:W-:-:S04]  /*2b50*/  LOP3.LUT R2, R2, UR5, RZ, 0x3c, !PT ;  /* 0x0000000502027c12 */ /* 0x000fc8000f8e3cff */
[----:B------:R-:W-:Y:S01]  /*2b60*/  SHF.L.U32 R2, R2, 0x1f, RZ ;  /* 0x0000001f02027819 */ /* 0x000fe200000006ff */
[----:B-1----:R-:W-:-:S07]  /*2b70*/  IMAD.U32 R0, RZ, RZ, UR4 ;  /* 0x00000004ff007e24 */ /* 0x002fce000f8e00ff */
.L_x_47:
[----:B-1----:R1:W3:Y:S02]  /*2b80*/  SYNCS.PHASECHK.TRANS64.TRYWAIT P0, [R0+URZ], R2 ;  /* 0x00000002000075a7 */ /* 0x0022e400080011ff */
[----:B---3--:R-:W-:Y:S05]  /*2b90*/  @!P0 NANOSLEEP.SYNCS 0x989680 ;  /* 0x009896800000895d */ /* 0x008fea0003900000 */
[----:B------:R-:W3:Y:S02]  /*2ba0*/  @!P0 SYNCS.PHASECHK.TRANS64 P0, [R0+URZ], R2 ;  /* 0x00000002000085a7 */ /* 0x000ee400080010ff */
[----:B--23--:R-:W-:Y:S05]  /*2bb0*/  @P0 EXIT ;  /* 0x000000000000094d */ /* 0x00cfea0003800000 */
[----:B------:R-:W-:Y:S05]  /*2bc0*/  BRA `(.L_x_47) ;  /* 0xfffffffc00ec7947 */ /* 0x000fea000383ffff */
.L_x_22:
[----:B------:R-:W2:Y:S02]  /*2bd0*/  S2UR UR4, SR_CgaCtaId ;  /* 0x00000000000479c3 */ /* 0x000ea40000008800 */
[----:B--2---:R-:W-:-:S04]  /*2be0*/  UISETP.NE.AND UP0, UPT, UR4, URZ, UPT ;  /* 0x000000ff0400728c */ /* 0x004fc8000bf05270 */
[----:B------:R-:W-:-:S09]  /*2bf0*/  UISETP.NE.OR UP0, UPT, UR17, 0x1, UP0 ;  /* 0x000000011100788c */ /* 0x000fd20008705670 */
[----:B------:R-:W-:Y:S05]  /*2c00*/  BRA.U UP0, `(.L_x_48) ;  /* 0x00000005004c7547 */ /* 0x000fea000b800000 */
[----:B------:R-:W2:Y:S01]  /*2c10*/  S2UR UR5, SR_CgaCtaId ;  /* 0x00000000000579c3 */ /* 0x000ea20000008800 */
[----:B------:R-:W-:Y:S01]  /*2c20*/  UMOV UR4, 0x400 ;  /* 0x0000040000047882 */ /* 0x000fe20000000000 */
[----:B------:R-:W-:Y:S01]  /*2c30*/  ISETP.GE.U32.AND P2, PT, R0, 0x4, PT ;  /* 0x000000040000780c */ /* 0x000fe20003f46070 */
[----:B------:R-:W-:Y:S01]  /*2c40*/  IMAD.MOV.U32 R12, RZ, RZ, 0x1 ;  /* 0x00000001ff0c7424 */ /* 0x000fe200078e00ff */
[----:B------:R-:W-:Y:S02]  /*2c50*/  CS2R R10, SRZ ;  /* 0x00000000000a7805 */ /* 0x000fe4000001ff00 */
[----:B------:R-:W-:Y:S01]  /*2c60*/  CS2R R8, SRZ ;  /* 0x0000000000087805 */ /* 0x000fe2000001ff00 */
[----:B--2---:R-:W-:-:S03]  /*2c70*/  ULEA UR6, UR5, UR4, 0x18 ;  /* 0x0000000405067291 */ /* 0x004fc6000f8ec0ff */
[----:B------:R-:W-:-:S09]  /*2c80*/  UMOV UR5, URZ ;  /* 0x000000ff00057c82 */ /* 0x000fd20008000000 */
.L_x_52:
[----:B------:R-:W-:Y:S02]  /*2c90*/  LEA R2, R8, UR6, 0x3 ;  /* 0x0000000608027c11 */ /* 0x000fe4000f8e18ff */
[----:B------:R-:W-:-:S03]  /*2ca0*/  SHF.L.U32 R4, R9, 0x1f, RZ ;  /* 0x0000001f09047819 */ /* 0x000fc600000006ff */
[----:B------:R-:W-:Y:S01]  /*2cb0*/  VIADD R5, R2, 0x110 ;  /* 0x0000011002057836 */ /* 0x000fe20000000000 */
[----:B------:R-:W2:Y:S02]  /*2cc0*/  SYNCS.PHASECHK.TRANS64.TRYWAIT P0, [R2+URZ+0x100], R4 ;  /* 0x00010004020075a7 */ /* 0x000ea400080011ff */
[----:B--2---:R-:W-:Y:S05]  /*2cd0*/  @!P0 BRA `(.L_x_49) ;  /* 0x0000005c00488947 */ /* 0x004fea0003800000 */
.L_x_151:
[----:B------:R-:W-:Y:S01]  /*2ce0*/  ULEA UR4, UR5, UR6, 0x3 ;  /* 0x0000000605047291 */ /* 0x000fe2000f8e18ff */
[----:B--2---:R-:W-:Y:S01]  /*2cf0*/  PRMT R2, RZ, 0x654, R5 ;  /* 0x00000654ff027816 */ /* 0x004fe20000000005 */
[----:B------:R-:W-:Y:S01]  /*2d00*/  @!P2 IMAD.MOV.U32 R4, RZ, RZ, 0x10 ;  /* 0x00000010ff04a424 */ /* 0x000fe200078e00ff */
[----:B------:R-:W-:Y:S01]  /*2d10*/  SHF.L.U32 R5, R12, 0x1f, RZ ;  /* 0x0000001f0c057819 */ /* 0x000fe200000006ff */
[----:B------:R-:W-:Y:S01]  /*2d20*/  UIADD3 UR7, UPT, UPT, UR4, 0xa0, URZ ;  /* 0x000000a004077890 */ /* 0x000fe2000fffe0ff */
[----:B------:R2:W-:Y:S05]  /*2d30*/  SYNCS.ARRIVE.TRANS64.RED.A1T0 RZ, [R2+URZ], RZ ;  /* 0x000000ff02ff79a7 */ /* 0x0005ea00081004ff */
[----:B------:R-:W-:Y:S01]  /*2d40*/  IMAD.U32 R6, RZ, RZ, UR7 ;  /* 0x00000007ff067e24 */ /* 0x000fe2000f8e00ff */
[----:B------:R-:W3:Y:S04]  /*2d50*/  SYNCS.PHASECHK.TRANS64.TRYWAIT P0, [UR4+0xb0], R5 ;  /* 0x0000b005ff0075a7 */ /* 0x000ee80008001104 */
[----:B------:R-:W-:Y:S01]  /*2d60*/  PRMT R6, R0, 0x654, R6 ;  /* 0x0000065400067816 */ /* 0x000fe20000000006 */
[----:B--23--:R-:W-:Y:S06]  /*2d70*/  @!P0 BRA `(.L_x_50) ;  /* 0x0000005c00348947 */ /* 0x00cfec0003800000 */
.L_x_153:
[----:B------:R-:W-:Y:S01]  /*2d80*/  ULEA UR8, UR5, UR6, 0x4 ;  /* 0x0000000605087291 */ /* 0x000fe2000f8e20ff */
[----:B------:R-:W-:Y:S01]  /*2d90*/  SEL R3, R6, R3, !P2 ;  /* 0x0000000306037207 */ /* 0x000fe20005000000 */
[----:B------:R-:W-:Y:S01]  /*2da0*/  UIADD3 UR9, UPT, UPT, UR4, 0xa0, URZ ;  /* 0x000000a004097890 */ /* 0x000fe2000fffe0ff */
[----:B--2---:R-:W-:Y:S01]  /*2db0*/  LEA R2, R11, UR6, 0x3 ;  /* 0x000000060b027c11 */ /* 0x004fe2000f8e18ff */
[----:B------:R-:W-:Y:S01]  /*2dc0*/  UIADD3 UR8, UPT, UPT, UR8, 0x130, URZ ;  /* 0x0000013008087890 */ /* 0x000fe2000fffe0ff */
[----:B------:R2:W-:Y:S01]  /*2dd0*/  @!P2 SYNCS.ARRIVE.TRANS64.RED RZ, [R3+URZ], R4 ;  /* 0x0000000403ffa9a7 */ /* 0x0005e200080004ff */
[----:B------:R-:W-:Y:S01]  /*2de0*/  UIADD3 UR4, UPT, UPT, UR5, 0x1, URZ ;  /* 0x0000000105047890 */ /* 0x000fe2000fffe0ff */
[----:B------:R-:W-:-:S03]  /*2df0*/  VIADD R8, R8, 0x1 ;  /* 0x0000000108087836 */ /* 0x000fc60000000000 */
[----:B------:R-:W-:Y:S02]  /*2e00*/  UISETP.NE.AND UP0, UPT, UR4, 0x2, UPT ;  /* 0x000000020400788c */ /* 0x000fe4000bf05270 */
[----:B------:R-:W-:Y:S01]  /*2e10*/  ISETP.NE.AND P0, PT, R8, 0x2, PT ;  /* 0x000000020800780c */ /* 0x000fe20003f05270 */
[----:B------:R-:W-:Y:S06]  /*2e20*/  UGETNEXTWORKID.BROADCAST [UR8], [UR9] ;  /* 0x00000000080073ca */ /* 0x000fec0008000100 */
[----:B------:R-:W-:Y:S02]  /*2e30*/  USEL UR7, URZ, 0x1, UP0 ;  /* 0x00000001ff077887 */ /* 0x000fe40008000000 */
[----:B------:R-:W-:-:S04]  /*2e40*/  USEL UR5, UR4, URZ, UP0 ;  /* 0x000000ff04057287 */ /* 0x000fc80008000000 */
[----:B------:R-:W-:Y:S02]  /*2e50*/  LOP3.LUT R12, R12, UR7, RZ, 0x3c, !PT ;  /* 0x000000070c0c7c12 */ /* 0x000fe4000f8e3cff */
[----:B--2---:R-:W-:-:S04]  /*2e60*/  SHF.L.U32 R4, R10, 0x1f, RZ ;  /* 0x0000001f0a047819 */ /* 0x004fc800000006ff */
[----:B------:R-:W2:Y:S02]  /*2e70*/  SYNCS.PHASECHK.TRANS64.TRYWAIT P1, [R2+URZ+0xa0], R4 ;  /* 0x0000a004020075a7 */ /* 0x000ea400080211ff */
[----:B--2---:R-:W-:Y:S05]  /*2e80*/  @!P1 BRA `(.L_x_51) ;  /* 0x0000005c00089947 */ /* 0x004fea0003800000 */
.L_x_154:
[C---:B--2---:R-:W-:Y:S01]  /*2e90*/  LEA R4, R11.reuse, UR6, 0x4 ;  /* 0x000000060b047c11 */ /* 0x044fe2000f8e20ff */
[----:B------:R-:W-:Y:S01]  /*2ea0*/  VIADD R2, R2, 0xb0 ;  /* 0x000000b002027836 */ /* 0x000fe20000000000 */
[----:B------:R-:W-:Y:S01]  /*2eb0*/  SEL R8, R8, RZ, P0 ;  /* 0x000000ff08087207 */ /* 0x000fe20000000000 */
[----:B------:R-:W-:-:S03]  /*2ec0*/  VIADD R11, R11, 0x1 ;  /* 0x000000010b0b7836 */ /* 0x000fc60000000000 */
[----:B------:R-:W2:Y:S01]  /*2ed0*/  LDS.128 R4, [R4+0x130] ;  /* 0x0001300004047984 */ /* 0x000ea20000000c00 */
[----:B------:R-:W-:Y:S02]  /*2ee0*/  PRMT R2, RZ, 0x654, R2 ;  /* 0x00000654ff027816 */ /* 0x000fe40000000002 */
[C---:B------:R-:W-:Y:S01]  /*2ef0*/  ISETP.NE.AND P1, PT, R11.reuse, 0x2, PT ;  /* 0x000000020b00780c */ /* 0x040fe20003f25270 */
[----:B------:R-:W-:Y:S01]  /*2f00*/  @!PT LDS RZ, [RZ] ;  /* 0x00000000fffff984 */ /* 0x000fe20000000800 */
[----:B------:R-:W-:Y:S01]  /*2f10*/  @!PT LDS RZ, [RZ] ;  /* 0x00000000fffff984 */ /* 0x000fe20000000800 */
[----:B------:R-:W-:Y:S01]  /*2f20*/  @!PT LDS RZ, [RZ] ;  /* 0x00000000fffff984 */ /* 0x000fe20000000800 */
[----:B------:R-:W-:Y:S01]  /*2f30*/  @!PT LDS RZ, [RZ] ;  /* 0x00000000fffff984 */ /* 0x000fe20000000800 */
[----:B------:R3:W-:Y:S06]  /*2f40*/  MEMBAR.ALL.CTA ;  /* 0x0000000000007992 */ /* 0x0007ec0000008000 */
[----:B---3--:R-:W3:Y:S01]  /*2f50*/  FENCE.VIEW.ASYNC.S ;  /* 0x00000000000073c6 */ /* 0x008ee20000000000 */
[----:B------:R-:W-:Y:S01]  /*2f60*/  SEL R11, R11, RZ, P1 ;  /* 0x000000ff0b0b7207 */ /* 0x000fe20000800000 */
[----:B---3--:R3:W-:Y:S01]  /*2f70*/  SYNCS.ARRIVE.TRANS64.RED.A1T0 RZ, [R2+URZ], RZ ;  /* 0x000000ff02ff79a7 */ /* 0x0087e200081004ff */
[----:B--2---:R-:W-:-:S02]  /*2f80*/  LOP3.LUT P3, RZ, R6, 0x1, RZ, 0xc0, !PT ;  /* 0x0000000106ff7812 */ /* 0x004fc4000786c0ff */
[----:B------:R-:W-:-:S04]  /*2f90*/  SEL R4, RZ, 0x1, P1 ;  /* 0x00000001ff047807 */ /* 0x000fc80000800000 */
[----:B------:R-:W-:Y:S02]  /*2fa0*/  LOP3.LUT R10, R10, R4, RZ, 0x3c, !PT ;  /* 0x000000040a0a7212 */ /* 0x000fe400078e3cff */
[----:B---3--:R-:W-:-:S04]  /*2fb0*/  SEL R2, RZ, 0x1, P0 ;  /* 0x00000001ff027807 */ /* 0x008fc80000000000 */
[----:B------:R-:W-:Y:S01]  /*2fc0*/  LOP3.LUT R9, R9, R2, RZ, 0x3c, !PT ;  /* 0x0000000209097212 */ /* 0x000fe200078e3cff */
[----:B------:R-:W-:Y:S06]  /*2fd0*/  @P3 BRA `(.L_x_52) ;  /* 0xfffffffc002c3947 */ /* 0x000fec000383ffff */
[----:B------:R-:W-:Y:S01]  /*2fe0*/  ULEA UR4, UR5, UR6, 0x3 ;  /* 0x0000000605047291 */ /* 0x000fe2000f8e18ff */
[----:B------:R-:W-:-:S08]  /*2ff0*/  SHF.L.U32 R2, R12, 0x1f, RZ ;  /* 0x0000001f0c027819 */ /* 0x000fd000000006ff */
[----:B------:R-:W2:Y:S02]  /*3000*/  SYNCS.PHASECHK.TRANS64 P0, [UR4+0xb0], R2 ;  /* 0x0000b002ff0075a7 */ /* 0x000ea40008001004 */
[----:B--2---:R-:W-:Y:S05]  /*3010*/  @P0 BRA `(.L_x_53) ;  /* 0x0000000000080947 */ /* 0x004fea0003800000 */
[----:B------:R-:W2:Y:S02]  /*3020*/  SYNCS.PHASECHK.TRANS64.TRYWAIT P0, [UR4+0xb0], R2 ;  /* 0x0000b002ff0075a7 */ /* 0x000ea40008001104 */
[----:B--2---:R-:W-:Y:S05]  /*3030*/  @!P0 BRA `(.L_x_54) ;  /* 0x0000005800b08947 */ /* 0x004fea0003800000 */
.L_x_53:
[----:B------:R-:W-:-:S04]  /*3040*/  UIADD3 UR7, UPT, UPT, UR5, 0x1, URZ ;  /* 0x0000000105077890 */ /* 0x000fc8000fffe0ff */
[----:B------:R-:W-:-:S04]  /*3050*/  UISETP.NE.AND UP0, UPT, UR7, 0x2, UPT ;  /* 0x000000020700788c */ /* 0x000fc8000bf05270 */
[----:B------:R-:W-:Y:S02]  /*3060*/  USEL UR8, URZ, 0x1, UP0 ;  /* 0x00000001ff087887 */ /* 0x000fe40008000000 */
[----:B------:R-:W-:-:S04]  /*3070*/  USEL UR7, UR7, URZ, UP0 ;  /* 0x000000ff07077287 */ /* 0x000fc80008000000 */
[----:B------:R-:W-:Y:S01]  /*3080*/  ULEA UR7, UR7, UR6, 0x3 ;  /* 0x0000000607077291 */ /* 0x000fe2000f8e18ff */
[----:B--2---:R-:W-:-:S04]  /*3090*/  LOP3.LUT R2, R12, UR8, RZ, 0x3c, !PT ;  /* 0x000000080c027c12 */ /* 0x004fc8000f8e3cff */
[----:B------:R-:W-:-:S04]  /*30a0*/  SHF.L.U32 R0, R2, 0x1f, RZ ;  /* 0x0000001f02007819 */ /* 0x000fc800000006ff */
[----:B------:R-:W2:Y:S02]  /*30b0*/  SYNCS.PHASECHK.TRANS64 P0, [UR7+0xb0], R0 ;  /* 0x0000b000ff0075a7 */ /* 0x000ea40008001007 */
[----:B-12---:R-:W-:Y:S05]  /*30c0*/  @P0 EXIT ;  /* 0x000000000000094d */ /* 0x006fea0003800000 */
[----:B------:R-:W-:Y:S02]  /*30d0*/  SHF.L.U32 R2, R2, 0x1f, RZ ;  /* 0x0000001f02027819 */ /* 0x000fe400000006ff */
[----:B------:R-:W-:-:S07]  /*30e0*/  MOV R0, UR7 ;  /* 0x0000000700007c02 */ /* 0x000fce0008000f00 */
.L_x_55:
[----:B-1----:R1:W2:Y:S02]  /*30f0*/  SYNCS.PHASECHK.TRANS64.TRYWAIT P0, [R0+URZ+0xb0], R2 ;  /* 0x0000b002000075a7 */ /* 0x0022a400080011ff */
[----:B--2---:R-:W-:Y:S05]  /*3100*/  @!P0 NANOSLEEP.SYNCS 0x989680 ;  /* 0x009896800000895d */ /* 0x004fea0003900000 */
[----:B------:R-:W2:Y:S02]  /*3110*/  @!P0 SYNCS.PHASECHK.TRANS64 P0, [R0+URZ+0xb0], R2 ;  /* 0x0000b002000085a7 */ /* 0x000ea400080010ff */
[----:B--2---:R-:W-:Y:S05]  /*3120*/  @P0 EXIT ;  /* 0x000000000000094d */ /* 0x004fea0003800000 */
[----:B------:R-:W-:Y:S05]  /*3130*/  BRA `(.L_x_55) ;  /* 0xfffffffc00ec7947 */ /* 0x000fea000383ffff */
.L_x_48:
[----:B------:R-:W-:Y:S05]  /*3140*/  BRA.U UP4, `(.L_x_56) ;  /* 0x0000000d04a07547 */ /* 0x000fea000b800000 */
[----:B------:R-:W2:Y:S01]  /*3150*/  S2UR UR7, SR_CgaCtaId ;  /* 0x00000000000779c3 */ /* 0x000ea20000008800 */
[----:B------:R-:W-:Y:S01]  /*3160*/  UMOV UR4, 0x40 ;  /* 0x0000004000047882 */ /* 0x000fe20000000000 */
[----:B------:R-:W-:Y:S01]  /*3170*/  NOP ;  /* 0x0000000000007918 */ /* 0x000fe20000000000 */
[----:B------:R-:W-:Y:S01]  /*3180*/  UMOV UR6, 0x400 ;  /* 0x0000040000067882 */ /* 0x000fe20000000000 */
[----:B--2---:R-:W-:Y:S02]  /*3190*/  ULEA UR5, UR7, UR4, 0x18 ;  /* 0x0000000407057291 */ /* 0x004fe4000f8ec0ff */
[----:B------:R-:W-:-:S07]  /*31a0*/  ULEA UR6, UR7, UR6, 0x18 ;  /* 0x0000000607067291 */ /* 0x000fce000f8ec0ff */
[----:B------:R-:W2:Y:S02]  /*31b0*/  LDS.U8 R0, [UR5+0x1c] ;  /* 0x00001c05ff007984 */ /* 0x000ea40008000000 */
[----:B--2---:R-:W-:-:S13]  /*31c0*/  ISETP.NE.AND P0, PT, R0, RZ, PT ;  /* 0x000000ff0000720c */ /* 0x004fda0003f05270 */
[----:B------:R-:W-:Y:S05]  /*31d0*/  @P0 BRA `(.L_x_57) ;  /* 0x0000000000580947 */ /* 0x000fea0003800000 */
[----:B------:R-:W-:-:S13]  /*31e0*/  ELECT P0, URZ, PT ;  /* 0x0000000000ff782f */ /* 0x000fda0003800000 */
[----:B------:R-:W-:Y:S05]  /*31f0*/  @!P0 BRA `(.L_x_58) ;  /* 0x0000000000608947 */ /* 0x000fea0003800000 */
[----:B------:R-:W-:Y:S01]  /*3200*/  UMOV UR4, 0x10 ;  /* 0x0000001000047882 */ /* 0x000fe20000000000 */
[----:B------:R-:W-:Y:S01]  /*3210*/  HFMA2 R0, -RZ, RZ, 0, 5.9604644775390625e-08 ;  /* 0x00000001ff007431 */ /* 0x000fe200000001ff */
[----:B------:R-:W-:-:S03]  /*3220*/  MOV R3, 0xffff ;  /* 0x0000ffff00037802 */ /* 0x000fc60000000f00 */
[----:B------:R-:W-:Y:S04]  /*3230*/  DEPBAR.LE SB2, 0x36 ;  /* 0x0000ad800000791a */ /* 0x000fe80000000000 */
[----:B------:R-:W2:Y:S02]  /*3240*/  UTCATOMSWS.FIND_AND_SET.ALIGN UP0, UR4, UR4 ;  /* 0x00000004000475e3 */ /* 0x000ea40008000800 */
[----:B--2---:R-:W-:Y:S01]  /*3250*/  MOV R4, UR4 ;  /* 0x0000000400047c02 */ /* 0x004fe20008000f00 */
[----:B------:R-:W-:Y:S06]  /*3260*/  BRA.U UP0, `(.L_x_59) ;  /* 0x0000000100187547 */ /* 0x000fec000b800000 */
.L_x_60:
[----:B------:R-:W-:Y:S05]  /*3270*/  NANOSLEEP 0x64 ;  /* 0x000000640000795d */ /* 0x000fea0003800000 */
[----:B------:R-:W-:-:S05]  /*3280*/  UMOV UR4, 0x10 ;  /* 0x0000001000047882 */ /* 0x000fca0000000000 */
[----:B------:R-:W-:Y:S04]  /*3290*/  DEPBAR.LE SB2, 0x36 ;  /* 0x0000ad800000791a */ /* 0x000fe80000000000 */
[----:B------:R-:W2:Y:S02]  /*32a0*/  UTCATOMSWS.FIND_AND_SET.ALIGN UP0, UR4, UR4 ;  /* 0x00000004000475e3 */ /* 0x000ea40008000800 */
[----:B--2---:R-:W-:Y:S01]  /*32b0*/  MOV R4, UR4 ;  /* 0x0000000400047c02 */ /* 0x004fe20008000f00 */
[----:B------:R-:W-:Y:S05]  /*32c0*/  BRA.U !UP0, `(.L_x_60) ;  /* 0xfffffffd08e87547 */ /* 0x000fea000b83ffff */
.L_x_59:
[-C--:B------:R-:W-:Y:S02]  /*32d0*/  SHF.L.U32 R3, R3, R4.reuse, RZ ;  /* 0x0000000403037219 */ /* 0x080fe400000006ff */
[----:B------:R-:W-:Y:S01]  /*32e0*/  SHF.L.U32 R0, R0, R4, RZ ;  /* 0x0000000400007219 */ /* 0x000fe200000006ff */
[----:B------:R-:W-:Y:S02]  /*32f0*/  IMAD.SHL.U32 R4, R4, 0x20, RZ ;  /* 0x0000002004047824 */ /* 0x000fe400078e00ff */
[----:B------:R2:W-:Y:S04]  /*3300*/  ATOMS.OR RZ, [UR5+0x14], R3 ;  /* 0x00001403ffff798c */ /* 0x0005e8000b000005 */
[----:B------:R2:W-:Y:S04]  /*3310*/  ATOMS.OR RZ, [UR5+0x18], R0 ;  /* 0x00001800ffff798c */ /* 0x0005e8000b000005 */
[----:B------:R2:W-:Y:S01]  /*3320*/  STS [UR6+0x150], R4 ;  /* 0x00015004ff007988 */ /* 0x0005e20008000806 */
[----:B------:R-:W-:Y:S05]  /*3330*/  BRA `(.L_x_58) ;  /* 0x0000000000107947 */ /* 0x000fea0003800000 */
.L_x_57:
[----:B------:R-:W-:Y:S02]  /*3340*/  MOV R0, 0xffffffff ;  /* 0xffffffff00007802 */ /* 0x000fe40000000f00 */
[----:B------:R-:W-:-:S03]  /*3350*/  MOV R4, 0x3380 ;  /* 0x0000338000047802 */ /* 0x000fc60000000f00 */
[----:B------:R2:W-:Y:S04]  /*3360*/  STS [UR6+0x150], R0 ;  /* 0x00015000ff007988 */ /* 0x0005e80008000806 */
[----:B-12--5:R-:W-:Y:S05]  /*3370*/  CALL.REL.NOINC `($__internal_1_$__cuda_sm10x_tcgen05_guardrail_trap_phase_invalid_during_alloc) ;  /* 0x0000005c00f87944 */ /* 0x026fea0003c00000 */
.L_x_58:
[----:B------:R-:W-:Y:S05]  /*3380*/  WARPSYNC.ALL ;  /* 0x0000000000007948 */ /* 0x000fea0003800000 */
[----:B------:R-:W3:Y:S01]  /*3390*/  S2UR UR4, SR_CgaCtaId ;  /* 0x00000000000479c3 */ /* 0x000ee20000008800 */
[----:B------:R-:W-:Y:S01]  /*33a0*/  UMOV UR17, 0x400 ;  /* 0x0000040000117882 */ /* 0x000fe20000000000 */
[----:B------:R-:W-:-:S06]  /*33b0*/  NOP ;  /* 0x0000000000007918 */ /* 0x000fcc0000000000 */
[----:B------:R-:W-:Y:S06]  /*33c0*/  BAR.ARV 0x6, 0xa0 ;  /* 0x0182800000007b1d */ /* 0x000fec0000002000 */
[----:B------:R-:W4:Y:S01]  /*33d0*/  LDCU UR5, c[0x0][0x38c] ;  /* 0x00007180ff0577ac */ /* 0x000f220008000800 */
[----:B------:R-:W-:Y:S01]  /*33e0*/  LOP3.LUT R2, R2, 0xffff, RZ, 0xc0, !PT ;  /* 0x0000ffff02027812 */ /* 0x000fe200078ec0ff */
[----:B------:R-:W-:Y:S01]  /*33f0*/  IMAD.MOV.U32 R11, RZ, RZ, 0x1 ;  /* 0x00000001ff0b7424 */ /* 0x000fe200078e00ff */
[----:B------:R-:W-:Y:S01]  /*3400*/  CS2R R8, SRZ ;  /* 0x0000000000087805 */ /* 0x000fe2000001ff00 */
[----:B------:R-:W1:Y:S01]  /*3410*/  LDCU UR8, c[0x0][0x38c] ;  /* 0x00007180ff0877ac */ /* 0x000e620008000800 */
[----:B------:R-:W-:Y:S01]  /*3420*/  R2UR UR19, R2 ;  /* 0x00000000021372ca */ /* 0x000fe200000e0000 */
[----:B------:R-:W-:Y:S01]  /*3430*/  IMAD.MOV.U32 R10, RZ, RZ, RZ ;  /* 0x000000ffff0a7224 */ /* 0x000fe200078e00ff */
[----:B------:R-:W-:Y:S01]  /*3440*/  UMOV UR22, URZ ;  /* 0x000000ff00167c82 */ /* 0x000fe20008000000 */
[----:B------:R-:W-:Y:S01]  /*3450*/  UMOV UR14, URZ ;  /* 0x000000ff000e7c82 */ /* 0x000fe20008000000 */
[----:B---3--:R-:W-:Y:S01]  /*3460*/  ULEA UR17, UR4, UR17, 0x18 ;  /* 0x0000001104117291 */ /* 0x008fe2000f8ec0ff */
[----:B------:R-:W-:Y:S01]  /*3470*/  UMOV UR26, 0x0 ;  /* 0x00000000001a7882 */ /* 0x000fe20000000000 */
[----:B------:R-:W-:-:S02]  /*3480*/  UMOV UR27, 0x4200010 ;  /* 0x04200010001b7882 */ /* 0x000fc40000000000 */
[----:B------:R-:W-:Y:S02]  /*3490*/  UIADD3 UR6, UPT, UPT, UR17, 0x4400, URZ ;  /* 0x0000440011067890 */ /* 0x000fe4000fffe0ff */
[----:B------:R-:W-:Y:S02]  /*34a0*/  UIADD3 UR7, UPT, UPT, UR17, 0x9400, URZ ;  /* 0x0000940011077890 */ /* 0x000fe4000fffe0ff */
[----:B----4-:R-:W-:Y:S01]  /*34b0*/  UIADD3 UR5, UPT, UPT, UR5, 0x1f, URZ ;  /* 0x0000001f05057890 */ /* 0x010fe2000fffe0ff */
[----:B--2---:R-:W2:Y:S01]  /*34c0*/  LDS R0, [UR17+0x150] ;  /* 0x00015011ff007984 */ /* 0x004ea20008000800 */
[----:B------:R-:W-:Y:S02]  /*34d0*/  USHF.R.U32.HI UR6, URZ, 0x4, UR6 ;  /* 0x00000004ff067899 */ /* 0x000fe40008011606 */
[----:B------:R-:W-:Y:S02]  /*34e0*/  USHF.R.S32.HI UR4, URZ, 0x1f, UR5 ;  /* 0x0000001fff047899 */ /* 0x000fe40008011405 */
[----:B------:R-:W-:-:S02]  /*34f0*/  ULOP3.LUT UR6, UR6, 0x3fff, URZ, 0xc0, !UPT ;  /* 0x00003fff06067892 */ /* 0x000fc4000f8ec0ff */
[----:B------:R-:W-:Y:S02]  /*3500*/  ULEA.HI UR4, UR4, UR5, URZ, 0x5 ;  /* 0x0000000504047291 */ /* 0x000fe4000f8f28ff */
[----:B------:R-:W-:Y:S02]  /*3510*/  USHF.R.U32.HI UR5, URZ, 0x4, UR7 ;  /* 0x00000004ff057899 */ /* 0x000fe40008011607 */
[----:B------:R-:W-:Y:S02]  /*3520*/  USHF.R.S32.HI UR28, URZ, 0x5, UR4 ;  /* 0x00000005ff1c7899 */ /* 0x000fe40008011404 */
[----:B------:R-:W-:Y:S02]  /*3530*/  ULOP3.LUT UR5, UR5, 0x3fff, URZ, 0xc0, !UPT ;  /* 0x00003fff05057892 */ /* 0x000fe4000f8ec0ff */
[----:B------:R-:W-:Y:S02]  /*3540*/  UISETP.LT.AND UP0, UPT, UR28, 0x1, UPT ;  /* 0x000000011c00788c */ /* 0x000fe4000bf01270 */
[----:B------:R-:W-:-:S02]  /*3550*/  ULOP3.LUT UR20, UR6, 0x10000, URZ, 0xfc, !UPT ;  /* 0x0001000006147892 */ /* 0x000fc4000f8efcff */
[----:B------:R-:W-:Y:S02]  /*3560*/  USEL UR29, UR28, 0x1, !UP0 ;  /* 0x000000011c1d7887 */ /* 0x000fe4000c000000 */
[----:B------:R-:W-:Y:S02]  /*3570*/  ULOP3.LUT UR21, UR5, 0x10000, URZ, 0xfc, !UPT ;  /* 0x0001000005157892 */ /* 0x000fe4000f8efcff */
[----:B------:R-:W-:Y:S02]  /*3580*/  UIADD3 UR29, UPT, UPT, -UR29, URZ, URZ ;  /* 0x000000ff1d1d7290 */ /* 0x000fe4000fffe1ff */
[----:B-1----:R-:W-:Y:S01]  /*3590*/  UISETP.GE.AND UP4, UPT, UR8, 0x1, UPT ;  /* 0x000000010800788c */ /* 0x002fe2000bf86270 */
[----:B------:R-:W-:Y:S01]  /*35a0*/  UMOV UR24, 0x0 ;  /* 0x0000000000187882 */ /* 0x000fe20000000000 */
[----:B------:R-:W-:Y:S01]  /*35b0*/  UMOV UR25, 0x4200010 ;  /* 0x0420001000197882 */ /* 0x000fe20000000000 */
[----:B--2---:R-:W-:-:S15]  /*35c0*/  R2UR UR30, R0 ;  /* 0x00000000001e72ca */ /* 0x004fde00000e0000 */
.L_x_67:
[----:B------:R-:W-:Y:S02]  /*35d0*/  LEA R0, R10, UR17, 0x3 ;  /* 0x000000110a007c11 */ /* 0x000fe4000f8e18ff */
[----:B------:R-:W-:Y:S02]  /*35e0*/  SHF.L.U32 R2, R9, 0x1f, RZ ;  /* 0x0000001f09027819 */ /* 0x000fe400000006ff */
[----:B------:R-:W-:Y:S01]  /*35f0*/  PLOP3.LUT P0, PT, PT, PT, UP4, 0x80, 0x8 ;  /* 0x000000000008781c */ /* 0x000fe20003f0f048 */
[----:B------:R-:W-:Y:S01]  /*3600*/  VIADD R3, R0, 0xb0 ;  /* 0x000000b000037836 */ /* 0x000fe20000000000 */
[----:B-1----:R-:W1:Y:S02]  /*3610*/  SYNCS.PHASECHK.TRANS64.TRYWAIT P1, [R0+URZ+0xa0], R2 ;  /* 0x0000a002000075a7 */ /* 0x002e6400080211ff */
[----:B-1-3--:R-:W-:Y:S09]  /*3620*/  @!P1 BRA `(.L_x_61) ;  /* 0x00000054004c9947 */ /* 0x00aff20003800000 */
.L_x_156:
[----:B------:R-:W-:Y:S01]  /*3630*/  LEA R4, R10, UR17, 0x4 ;  /* 0x000000110a047c11 */ /* 0x000fe2000f8e20ff */
[----:B------:R-:W-:Y:S01]  /*3640*/  @UP4 ULEA UR4, UR14, UR17, 0x3 ;  /* 0x000000110e044291 */ /* 0x000fe2000f8e18ff */
[----:B------:R-:W-:Y:S01]  /*3650*/  PLOP3.LUT P2, PT, PT, PT, PT, 0x80, 0x8 ;  /* 0x000000000008781c */ /* 0x000fe20003f4f070 */
[----:B------:R-:W-:Y:S01]  /*3660*/  ULEA UR23, UR22, UR17, 0x3 ;  /* 0x0000001116177291 */ /* 0x000fe2000f8e18ff */
[----:B------:R-:W-:Y:S02]  /*3670*/  PRMT R3, RZ, 0x654, R3 ;  /* 0x00000654ff037816 */ /* 0x000fe40000000003 */
[----:B------:R-:W2:Y:S01]  /*3680*/  LDS.128 R4, [R4+0x130] ;  /* 0x0001300004047984 */ /* 0x000ea20000000c00 */
[----:B-1----:R-:W-:Y:S02]  /*3690*/  @P0 SHF.L.U32 R2, R8, 0x1f, RZ ;  /* 0x0000001f08020819 */ /* 0x002fe400000006ff */
[----:B------:R-:W-:Y:S01]  /*36a0*/  SHF.L.U32 R0, R11, 0x1f, RZ ;  /* 0x0000001f0b007819 */ /* 0x000fe200000006ff */
[----:B------:R-:W-:Y:S01]  /*36b0*/  @!PT LDS RZ, [RZ] ;  /* 0x00000000fffff984 */ /* 0x000fe20000000800 */
[----:B------:R-:W-:Y:S01]  /*36c0*/  @!PT LDS RZ, [RZ] ;  /* 0x00000000fffff984 */ /* 0x000fe20000000800 */
[----:B------:R-:W-:Y:S01]  /*36d0*/  @!PT LDS RZ, [RZ] ;  /* 0x00000000fffff984 */ /* 0x000fe20000000800 */
[----:B------:R-:W-:Y:S01]  /*36e0*/  @!PT LDS RZ, [RZ] ;  /* 0x00000000fffff984 */ /* 0x000fe20000000800 */
[----:B------:R1:W-:Y:S06]  /*36f0*/  MEMBAR.ALL.CTA ;  /* 0x0000000000007992 */ /* 0x0003ec0000008000 */
[----:B-1----:R-:W1:Y:S02]  /*3700*/  FENCE.VIEW.ASYNC.S ;  /* 0x00000000000073c6 */ /* 0x002e640000000000 */
[----:B-1----:R1:W-:Y:S01]  /*3710*/  SYNCS.ARRIVE.TRANS64.RED.A1T0 RZ, [R3+URZ], RZ ;  /* 0x000000ff03ff79a7 */ /* 0x0023e200081004ff */
[----:B------:R1:W3:Y:S01]  /*3720*/  @P0 SYNCS.PHASECHK.TRANS64.TRYWAIT P2, [UR4], R2 ;  /* 0x00000002ff0005a7 */ /* 0x0002e20008041104 */
[----:B------:R-:W-:Y:S01]  /*3730*/  ULEA.HI UR4, UR22, UR22, URZ, 0x1 ;  /* 0x0000001616047291 */ /* 0x000fe2000f8f08ff */
[----:B--2---:R-:W-:-:S03]  /*3740*/  LOP3.LUT P1, RZ, R6, 0x1, RZ, 0xc0, !PT ;  /* 0x0000000106ff7812 */ /* 0x004fc6000782c0ff */
[----:B------:R-:W-:Y:S02]  /*3750*/  USHF.L.U32 UR18, UR4, 0x6, URZ ;  /* 0x0000000604127899 */ /* 0x000fe400080006ff */
[----:B------:R-:W-:Y:S02]  /*3760*/  ULOP3.LUT UR4, UR4, 0xffe, URZ, 0xc0, !UPT ;  /* 0x00000ffe04047892 */ /* 0x000fe4000f8ec0ff */
[----:B------:R-:W-:Y:S02]  /*3770*/  ULOP3.LUT UR18, UR18, 0xffffff80, URZ, 0xc0, !UPT ;  /* 0xffffff8012127892 */ /* 0x000fe4000f8ec0ff */
[----:B------:R-:W-:Y:S02]  /*3780*/  UIADD3 UR4, UPT, UPT, -UR4, UR22, URZ ;  /* 0x0000001604047290 */ /* 0x000fe4000fffe1ff */
[----:B------:R-:W-:Y:S01]  /*3790*/  UIADD3 UR18, UPT, UPT, UR30, UR18, URZ ;  /* 0x000000121e127290 */ /* 0x000fe2000fffe0ff */
[----:B------:R-:W2:Y:S03]  /*37a0*/  SYNCS.PHASECHK.TRANS64.TRYWAIT P0, [UR23+0xe0], R0 ;  /* 0x0000e000ff0075a7 */ /* 0x000ea60008001117 */
[----:B------:R-:W-:Y:S01]  /*37b0*/  ULEA UR18, UR4, UR18, 0x14 ;  /* 0x0000001204127291 */ /* 0x000fe2000f8ea0ff */
[----:B-123--:R-:W-:Y:S11]  /*37c0*/  @!P0 BRA `(.L_x_62) ;  /* 0x0000005000f88947 */ /* 0x00eff60003800000 */
.L_x_158:
[----:B------:R-:W-:Y:S01]  /*37d0*/  IADD3 R10, PT, PT, R10, 0x1, RZ ;  /* 0x000000010a0a7810 */ /* 0x000fe20007ffe0ff */
[----:B------:R-:W-:Y:S06]  /*37e0*/  BRA.U !UP4, `(.L_x_63) ;  /* 0x000000010c987547 */ /* 0x000fec000b800000 */
[----:B------:R-:W-:Y:S01]  /*37f0*/  UPLOP3.LUT UP2, UPT, UPT, UPT, UPT, 0x40, 0x4 ;  /* 0x000000000004789c */ /* 0x000fe20003f4e870 */
[----:B------:R-:W-:Y:S01]  /*3800*/  UMOV UR16, UR29 ;  /* 0x0000001d00107c82 */ /* 0x000fe20008000000 */
[----:B------:R-:W-:Y:S01]  /*3810*/  UMOV UR15, UR28 ;  /* 0x0000001c000f7c82 */ /* 0x000fe20008000000 */
[----:B------:R-:W-:-:S08]  /*3820*/  UMOV UR6, UR14 ;  /* 0x0000000e00067c82 */ /* 0x000fd00008000000 */
.L_x_66:
[----:B------:R-:W-:Y:S02]  /*3830*/  UIADD3 UR16, UPT, UPT, UR16, 0x1, URZ ;  /* 0x0000000110107890 */ /* 0x000fe4000fffe0ff */
[----:B--2---:R-:W-:Y:S02]  /*3840*/  ULEA UR5, UR6, UR17, 0x3 ;  /* 0x0000001106057291 */ /* 0x004fe4000f8e18ff */
[----:B------:R-:W-:Y:S01]  /*3850*/  UISETP.NE.AND UP3, UPT, UR16, URZ, UPT ;  /* 0x000000ff1000728c */ /* 0x000fe2000bf65270 */
[----:B---3--:R-:W-:Y:S10]  /*3860*/  @P2 BRA `(.L_x_64) ;  /* 0x00000000000c2947 */ /* 0x008ff40003800000 */
[----:B-1----:R-:W-:Y:S04]  /*3870*/  SHF.L.U32 R2, R8, 0x1f, RZ ;  /* 0x0000001f08027819 */ /* 0x002fe800000006ff */
[----:B------:R-:W1:Y:S02]  /*3880*/  SYNCS.PHASECHK.TRANS64.TRYWAIT P0, [UR5], R2 ;  /* 0x00000002ff0075a7 */ /* 0x000e640008001105 */
[----:B-1----:R-:W-:Y:S05]  /*3890*/  @!P0 BRA `(.L_x_65) ;  /* 0x0000005000dc8947 */ /* 0x002fea0003800000 */
.L_x_64:
[----:B------:R-:W-:Y:S01]  /*38a0*/  UISETP.NE.AND UP0, UPT, UR15, 0x1, UPT ;  /* 0x000000010f00788c */ /* 0x000fe2000bf05270 */
[----:B------:R-:W-:Y:S01]  /*38b0*/  PLOP3.LUT P2, PT, PT, PT, PT, 0x80, 0x8 ;  /* 0x000000000008781c */ /* 0x000fe20003f4f070 */
[----:B------:R-:W-:Y:S02]  /*38c0*/  UIADD3 UR4, UPT, UPT, UR6, 0x1, URZ ;  /* 0x0000000106047890 */ /* 0x000fe4000fffe0ff */
[----:B------:R-:W-:Y:S02]  /*38d0*/  ULEA UR12, UR6, UR21, 0x9 ;  /* 0x00000015060c7291 */ /* 0x000fe4000f8e48ff */
[----:B------:R-:W-:Y:S01]  /*38e0*/  UISETP.NE.AND UP1, UPT, UR4, 0x5, UPT ;  /* 0x000000050400788c */ /* 0x000fe2000bf25270 */
[----:B------:R-:W-:Y:S01]  /*38f0*/  PLOP3.LUT P0, PT, PT, PT, UP0, 0x80, 0x8 ;  /* 0x000000000008781c */ /* 0x000fe20003f0f008 */
[----:B------:R-:W-:Y:S02]  /*3900*/  UIADD3 UR10, UPT, UPT, UR12, 0x2, URZ ;  /* 0x000000020c0a7890 */ /* 0x000fe4000fffe0ff */
[----:B------:R-:W-:Y:S02]  /*3910*/  USEL UR7, URZ, 0x1, UP1 ;  /* 0x00000001ff077887 */ /* 0x000fe40008800000 */
[----:B------:R-:W-:Y:S02]  /*3920*/  USEL UR14, UR4, URZ, UP1 ;  /* 0x000000ff040e7287 */ /* 0x000fe40008800000 */
[----:B------:R-:W-:Y:S02]  /*3930*/  UIADD3 UR15, UPT, UPT, UR15, -0x1, URZ ;  /* 0xffffffff0f0f7890 */ /* 0x000fe4000fffe0ff */
[----:B------:R-:W-:Y:S01]  /*3940*/  @UP0 ULEA UR4, UR14, UR17, 0x3 ;  /* 0x000000110e040291 */ /* 0x000fe2000f8e18ff */
[----:B------:R-:W-:Y:S01]  /*3950*/  LOP3.LUT R8, R8, UR7, RZ, 0x3c, !PT ;  /* 0x0000000708087c12 */ /* 0x000fe2000f8e3cff */
[----:B------:R-:W-:Y:S01]  /*3960*/  UIADD3 UR7, UPT, UPT, UR5, 0x28, URZ ;  /* 0x0000002805077890 */ /* 0x000fe2000fffe0ff */
[----:B------:R-:W-:Y:S02]  /*3970*/  UMOV UR13, 0x80004020 ;  /* 0x80004020000d7882 */ /* 0x000fe40000000000 */
[----:B-1----:R-:W-:Y:S01]  /*3980*/  @P0 SHF.L.U32 R0, R8, 0x1f, RZ ;  /* 0x0000001f08000819 */ /* 0x002fe200000006ff */
[----:B------:R-:W-:Y:S01]  /*3990*/  UMOV UR5, 0x80004020 ;  /* 0x8000402000057882 */ /* 0x000fe20000000000 */
[----:B------:R-:W-:Y:S01]  /*39a0*/  UMOV UR11, 0x80004020 ;  /* 0x80004020000b7882 */ /* 0x000fe20000000000 */
[----:B------:R-:W-:Y:S01]  /*39b0*/  UMOV UR9, 0x80004020 ;  /* 0x8000402000097882 */ /* 0x000fe20000000000 */
[----:B------:R2:W3:Y:S01]  /*39c0*/  @P0 SYNCS.PHASECHK.TRANS64.TRYWAIT P2, [UR4], R0 ;  /* 0x00000000ff0005a7 */ /* 0x0004e20008041104 */
[----:B------:R-:W-:Y:S03]  /*39d0*/  ULEA UR4, UR6, UR20, 0x8 ;  /* 0x0000001406047291 */ /* 0x000fe6000f8e40ff */
[----:B------:R-:W-:Y:S01]  /*39e0*/  UMOV UR6, UR14 ;  /* 0x0000000e00067c82 */ /* 0x000fe20008000000 */
[----:B------:R-:W-:Y:S05]  /*39f0*/  UIADD3 UR8, UPT, UPT, UR4, 0x2, URZ ;  /* 0x0000000204087890 */ /* 0x000fea000fffe0ff */
[----:B------:R2:W-:Y:S01]  /*3a00*/  UTCHMMA gdesc[UR4], gdesc[UR12], tmem[UR18], tmem[UR26], idesc[UR27], UP2 ;  /* 0x00ff1a0c040075ea */ /* 0x0005e20009000012 */
[----:B------:R-:W-:Y:S03]  /*3a10*/  UPLOP3.LUT UP2, UPT, UPT, UPT, UPT, 0x80, 0x8 ;  /* 0x000000000008789c */ /* 0x000fe60003f4f070 */
[----:B------:R2:W-:Y:S01]  /*3a20*/  UTCHMMA gdesc[UR8], gdesc[UR10], tmem[UR18], tmem[UR24], idesc[UR25], UPT ;  /* 0x00ff180a080075ea */ /* 0x0005e2000b800012 */
[----:B------:R2:W-:Y:S01]  /*3a30*/  UTCBAR.MULTICAST [UR7], URZ, UR19 ;  /* 0x000000ff070073e9 */ /* 0x0005e20008000813 */
[----:B------:R-:W-:Y:S06]  /*3a40*/  BRA.U UP3, `(.L_x_66) ;  /* 0xfffffffd03787547 */ /* 0x000fec000b83ffff */
.L_x_63:
[----:B--2---:R-:W-:Y:S01]  /*3a50*/  UIADD3 UR4, UPT, UPT, UR22, 0x1, URZ ;  /* 0x0000000116047890 */ /* 0x004fe2000fffe0ff */
[C---:B------:R-:W-:Y:S01]  /*3a60*/  ISETP.NE.AND P0, PT, R10.reuse, 0x2, PT ;  /* 0x000000020a00780c */ /* 0x040fe20003f05270 */
[----:B------:R-:W-:Y:S02]  /*3a70*/  UIADD3 UR5, UPT, UPT, UR23, 0xc0, URZ ;  /* 0x000000c017057890 */ /* 0x000fe4000fffe0ff */
[----:B------:R-:W-:Y:S01]  /*3a80*/  UISETP.NE.AND UP0, UPT, UR4, 0x4, UPT ;  /* 0x000000040400788c */ /* 0x000fe2000bf05270 */
[----:B-1----:R-:W-:Y:S02]  /*3a90*/  SEL R0, RZ, 0x1, P0 ;  /* 0x00000001ff007807 */ /* 0x002fe40000000000 */
[----:B------:R-:W-:Y:S01]  /*3aa0*/  SEL R10, R10, RZ, P0 ;  /* 0x000000ff0a0a7207 */ /* 0x000fe20000000000 */
[----:B------:R-:W-:Y:S01]  /*3ab0*/  USEL UR6, URZ, 0x1, UP0 ;  /* 0x00000001ff067887 */ /* 0x000fe20008000000 */
[----:B------:R-:W-:Y:S01]  /*3ac0*/  LOP3.LUT R9, R9, R0, RZ, 0x3c, !PT ;  /* 0x0000000009097212 */ /* 0x000fe200078e3cff */
[----:B------:R-:W-:Y:S01]  /*3ad0*/  USEL UR22, UR4, URZ, UP0 ;  /* 0x000000ff04167287 */ /* 0x000fe20008000000 */
[----:B------:R1:W-:Y:S03]  /*3ae0*/  UTCBAR [UR5], URZ ;  /* 0x000000ff050073e9 */ /* 0x0003e600080000ff */
[----:B------:R-:W-:Y:S01]  /*3af0*/  LOP3.LUT R11, R11, UR6, RZ, 0x3c, !PT ;  /* 0x000000060b0b7c12 */ /* 0x000fe2000f8e3cff */
[----:B------:R-:W-:Y:S07]  /*3b00*/  @P1 BRA `(.L_x_67) ;  /* 0xfffffff800b01947 */ /* 0x000fee000383ffff */
[----:B------:R-:W2:Y:S01]  /*3b10*/  S2UR UR8, SR_CgaCtaId ;  /* 0x00000000000879c3 */ /* 0x000ea20000008800 */
[----:B------:R-:W-:Y:S01]  /*3b20*/  ELECT P0, URZ, PT ;  /* 0x0000000000ff782f */ /* 0x000fe20003800000 */
[----:B------:R-:W-:Y:S01]  /*3b30*/  IMAD.MOV.U32 R0, RZ, RZ, 0x1 ;  /* 0x00000001ff007424 */ /* 0x000fe200078e00ff */
[----:B------:R-:W-:Y:S01]  /*3b40*/  UIADD3 UR17, UPT, UPT, UR17, 0xe0, URZ ;  /* 0x000000e011117890 */ /* 0x000fe2000fffe0ff */
[----:B------:R-:W-:Y:S01]  /*3b50*/  SHF.L.U32 R2, R11, 0x1f, RZ ;  /* 0x0000001f0b027819 */ /* 0x000fe200000006ff */
[----:B------:R-:W-:-:S03]  /*3b60*/  UMOV UR4, 0x40 ;  /* 0x0000004000047882 */ /* 0x000fc60000000000 */
[----:B------:R-:W-:Y:S01]  /*3b70*/  UVIRTCOUNT.DEALLOC.SMPOOL 0x80 ;  /* 0x000000800000784c */ /* 0x000fe20000000000 */
[----:B--2---:R-:W-:Y:S02]  /*3b80*/  ULEA UR8, UR8, UR4, 0x18 ;  /* 0x0000000408087291 */ /* 0x004fe4000f8ec0ff */
[----:B------:R-:W-:-:S07]  /*3b90*/  ULEA UR4, UR22, UR17, 0x3 ;  /* 0x0000001116047291 */ /* 0x000fce000f8e18ff */
[----:B------:R2:W-:Y:S02]  /*3ba0*/  @P0 STS.U8 [UR8+0x1c], R0 ;  /* 0x00001c00ff000988 */ /* 0x0005e40008000008 */
[----:B------:R-:W4:Y:S02]  /*3bb0*/  SYNCS.PHASECHK.TRANS64.TRYWAIT P0, [UR4], R2 ;  /* 0x00000002ff0075a7 */ /* 0x000f240008001104 */
[----:B--2-4-:R-:W-:Y:S05]  /*3bc0*/  @!P0 BRA `(.L_x_68) ;  /* 0x0000005000288947 */ /* 0x014fea0003800000 */
.L_x_161:
[----:B------:R-:W-:-:S04]  /*3bd0*/  UIADD3 UR4, UPT, UPT, UR22, 0x1, URZ ;  /* 0x0000000116047890 */ /* 0x000fc8000fffe0ff */
[----:B------:R-:W-:-:S04]  /*3be0*/  UISETP.NE.AND UP0, UPT, UR4, 0x4, UPT ;  /* 0x000000040400788c */ /* 0x000fc8000bf05270 */
[----:B------:R-:W-:Y:S02]  /*3bf0*/  USEL UR6, URZ, 0x1, UP0 ;  /* 0x00000001ff067887 */ /* 0x000fe40008000000 */
[----:B------:R-:W-:-:S04]  /*3c00*/  USEL UR4, UR4, URZ, UP0 ;  /* 0x000000ff04047287 */ /* 0x000fc80008000000 */
[----:B-1----:R-:W-:Y:S01]  /*3c10*/  ULEA UR5, UR4, UR17, 0x3 ;  /* 0x0000001104057291 */ /* 0x002fe2000f8e18ff */
[----:B--2---:R-:W-:-:S04]  /*3c20*/  LOP3.LUT R2, R11, UR6, RZ, 0x3c, !PT ;  /* 0x000000060b027c12 */ /* 0x004fc8000f8e3cff */
[----:B------:R-:W-:-:S04]  /*3c30*/  SHF.L.U32 R3, R2, 0x1f, RZ ;  /* 0x0000001f02037819 */ /* 0x000fc800000006ff */
[----:B------:R-:W1:Y:S02]  /*3c40*/  SYNCS.PHASECHK.TRANS64.TRYWAIT P0, [UR5], R3 ;  /* 0x00000003ff0075a7 */ /* 0x000e640008001105 */
[----:B-1----:R-:W-:Y:S05]  /*3c50*/  @!P0 BRA `(.L_x_69) ;  /* 0x00000050001c8947 */ /* 0x002fea0003800000 */
.L_x_163:
        /* <DEDUP_REMOVED lines=9> */
.L_x_165:
[----:B------:R-:W-:-:S04]  /*3cf0*/  UIADD3 UR4, UPT, UPT, UR4, 0x1, URZ ;  /* 0x0000000104047890 */ /* 0x000fc8000fffe0ff */
[----:B------:R-:W-:-:S04]  /*3d00*/  UISETP.NE.AND UP0, UPT, UR4, 0x4, UPT ;  /* 0x000000040400788c */ /* 0x000fc8000bf05270 */
[----:B------:R-:W-:Y:S02]  /*3d10*/  USEL UR5, URZ, 0x1, UP0 ;  /* 0x00000001ff057887 */ /* 0x000fe40008000000 */
[----:B------:R-:W-:-:S04]  /*3d20*/  USEL UR4, UR4, URZ, UP0 ;  /* 0x000000ff04047287 */ /* 0x000fc80008000000 */
[----:B------:R-:W-:Y:S01]  /*3d30*/  ULEA UR4, UR4, UR17, 0x3 ;  /* 0x0000001104047291 */ /* 0x000fe2000f8e18ff */
[----:B------:R-:W-:-:S04]  /*3d40*/  LOP3.LUT R2, R2, UR5, RZ, 0x3c, !PT ;  /* 0x0000000502027c12 */ /* 0x000fc8000f8e3cff */
[----:B------:R-:W-:-:S04]  /*3d50*/  SHF.L.U32 R2, R2, 0x1f, RZ ;  /* 0x0000001f02027819 */ /* 0x000fc800000006ff */
[----:B------:R-:W2:Y:S02]  /*3d60*/  SYNCS.PHASECHK.TRANS64.TRYWAIT P0, [UR4], R2 ;  /* 0x00000002ff0075a7 */ /* 0x000ea40008001104 */
[----:B--2---:R-:W-:Y:S05]  /*3d70*/  @!P0 BRA `(.L_x_71) ;  /* 0x0000005000048947 */ /* 0x004fea0003800000 */
.L_x_167:
[----:B------:R-:W-:Y:S01]  /*3d80*/  NOP ;  /* 0x0000000000007918 */ /* 0x000fe20000000000 */
[----:B-1----:R-:W1:Y:S01]  /*3d90*/  LDS R0, [UR8+0x14] ;  /* 0x00001408ff007984 */ /* 0x002e620008000800 */
[----:B------:R-:W-:Y:S01]  /*3da0*/  ULOP3.LUT UR4, UR30, 0xffff, URZ, 0xc0, !UPT ;  /* 0x0000ffff1e047892 */ /* 0x000fe2000f8ec0ff */
[----:B------:R-:W-:Y:S01]  /*3db0*/  UMOV UR5, 0xffff ;  /* 0x0000ffff00057882 */ /* 0x000fe20000000000 */
[----:B------:R-:W-:Y:S02]  /*3dc0*/  UMOV UR6, 0x1 ;  /* 0x0000000100067882 */ /* 0x000fe40000000000 */
[----:B------:R-:W-:-:S04]  /*3dd0*/  USHF.R.U32.HI UR4, URZ, 0x5, UR4 ;  /* 0x00000005ff047899 */ /* 0x000fc80008011604 */
[----:B------:R-:W-:Y:S02]  /*3de0*/  USHF.L.U32 UR5, UR5, UR4, URZ ;  /* 0x0000000405057299 */ /* 0x000fe400080006ff */
[----:B------:R-:W-:-:S04]  /*3df0*/  USHF.L.U32 UR4, UR6, UR4, URZ ;  /* 0x0000000406047299 */ /* 0x000fc800080006ff */
[----:B-1----:R-:W-:-:S04]  /*3e00*/  LOP3.LUT R0, R0, UR5, RZ, 0xc0, !PT ;  /* 0x0000000500007c12 */ /* 0x002fc8000f8ec0ff */
[----:B------:R-:W-:-:S13]  /*3e10*/  ISETP.NE.AND P0, PT, R0, UR5, PT ;  /* 0x0000000500007c0c */ /* 0x000fda000bf05270 */
[----:B------:R-:W-:Y:S05]  /*3e20*/  @P0 BRA `(.L_x_72) ;  /* 0x0000000000580947 */ /* 0x000fea0003800000 */
[----:B------:R-:W1:Y:S02]  /*3e30*/  LDS R0, [UR8+0x18] ;  /* 0x00001808ff007984 */ /* 0x000e640008000800 */
[----:B-1----:R-:W-:-:S04]  /*3e40*/  LOP3.LUT R0, R0, UR4, RZ, 0xc0, !PT ;  /* 0x0000000400007c12 */ /* 0x002fc8000f8ec0ff */
[----:B------:R-:W-:-:S13]  /*3e50*/  ISETP.NE.AND P0, PT, R0, UR4, PT ;  /* 0x0000000400007c0c */ /* 0x000fda000bf05270 */
[----:B------:R-:W-:Y:S05]  /*3e60*/  @P0 BRA `(.L_x_73) ;  /* 0x00000000003c0947 */ /* 0x000fea0003800000 */
[----:B------:R-:W1:Y:S01]  /*3e70*/  S2R R2, SR_LANEID ;  /* 0x0000000000027919 */ /* 0x000e620000000000 */
[----:B------:R-:W-:-:S06]  /*3e80*/  ULOP3.LUT UR5, URZ, UR5, URZ, 0x33, !UPT ;  /* 0x00000005ff057292 */ /* 0x000fcc000f8e33ff */
[----:B------:R-:W-:-:S04]  /*3e90*/  IMAD.U32 R0, RZ, RZ, UR5 ;  /* 0x00000005ff007e24 */ /* 0x000fc8000f8e00ff */
[----:B------:R2:W4:Y:S02]  /*3ea0*/  REDUX UR7, R0 ;  /* 0x00000000000773c4 */ /* 0x0005240000000000 */
[----:B------:R1:W-:Y:S01]  /*3eb0*/  UTCATOMSWS.AND URZ, UR5 ;  /* 0x0000000500ff79e3 */ /* 0x0003e20008000000 */
[----:B--2---:R-:W-:Y:S01]  /*3ec0*/  LOP3.LUT R0, RZ, UR4, RZ, 0x33, !PT ;  /* 0x00000004ff007c12 */ /* 0x004fe2000f8e33ff */
[----:B------:R-:W-:Y:S02]  /*3ed0*/  VOTEU.ANY UR4, UPT, PT ;  /* 0x0000000000047886 */ /* 0x000fe400038e0100 */
[----:B------:R-:W-:Y:S02]  /*3ee0*/  UFLO.U32 UR4, UR4 ;  /* 0x00000004000472bd */ /* 0x000fe400080e0000 */
[----:B------:R-:W2:Y:S04]  /*3ef0*/  REDUX UR6, R0 ;  /* 0x00000000000673c4 */ /* 0x000ea80000000000 */
[----:B-1----:R-:W-:-:S02]  /*3f00*/  ISETP.EQ.U32.AND P0, PT, R2, UR4, PT ;  /* 0x0000000402007c0c */ /* 0x002fc4000bf02070 */
[----:B----4-:R-:W-:-:S11]  /*3f10*/  MOV R2, UR7 ;  /* 0x0000000700027c02 */ /* 0x010fd60008000f00 */
[----:B------:R1:W-:Y:S01]  /*3f20*/  @P0 ATOMS.AND RZ, [UR8+0x14], R2 ;  /* 0x00001402ffff098c */ /* 0x0003e2000a800008 */
[----:B--2---:R-:W-:-:S05]  /*3f30*/  IMAD.U32 R0, RZ, RZ, UR6 ;  /* 0x00000006ff007e24 */ /* 0x004fca000f8e00ff */
[----:B------:R1:W-:Y:S01]  /*3f40*/  @P0 ATOMS.AND RZ, [UR8+0x18], R0 ;  /* 0x00001800ffff098c */ /* 0x0003e2000a800008 */
[----:B------:R-:W-:Y:S05]  /*3f50*/  BRA `(.L_x_74) ;  /* 0x0000000000147947 */ /* 0x000fea0003800000 */
.L_x_73:
[----:B------:R-:W-:Y:S02]  /*3f60*/  MOV R2, 0x3f80 ;  /* 0x00003f8000027802 */ /* 0x000fe40000000f00 */
[----:B---3-5:R-:W-:Y:S05]  /*3f70*/  CALL.REL.NOINC `($__internal_0_$__cuda_sm10x_tcgen05_guardrail_trap_col_being_dealloced_not_returned_by_alloc) ;  /* 0x0000005000ec7944 */ /* 0x028fea0003c00000 */
[----:B------:R-:W-:Y:S05]  /*3f80*/  BRA `(.L_x_74) ;  /* 0x0000000000087947 */ /* 0x000fea0003800000 */
.L_x_72:
[----:B------:R-:W-:Y:S02]  /*3f90*/  MOV R2, 0x3fb0 ;  /* 0x00003fb000027802 */ /* 0x000fe40000000f00 */
[----:B---3-5:R-:W-:Y:S05]  /*3fa0*/  CALL.REL.NOINC `($__internal_2_$__cuda_sm10x_tcgen05_guardrail_trap_unallocated_columns_being_dealloced) ;  /* 0x0000005000f87944 */ /* 0x028fea0003c00000 */
.L_x_74:
[----:B------:R-:W-:Y:S01]  /*3fb0*/  NOP ;  /* 0x0000000000007918 */ /* 0x000fe20000000000 */
[----:B------:R-:W-:Y:S05]  /*3fc0*/  EXIT ;  /* 0x000000000000794d */ /* 0x000fea0003800000 */
.L_x_56:
[----:B------:R-:W-:-:S09]  /*3fd0*/  UISETP.NE.OR UP0, UPT, UR17, 0x3, !UP3 ;  /* 0x000000031100788c */ /* 0x000fd2000df05670 */
[----:B------:R-:W-:Y:S05]  /*3fe0*/  BRA.U UP0, `(.L_x_75) ;  /* 0x00000011005c7547 */ /* 0x000fea000b800000 */
[----:B------:R-:W2:Y:S01]  /*3ff0*/  S2UR UR10, SR_CgaCtaId ;  /* 0x00000000000a79c3 */ /* 0x000ea20000008800 */
[----:B------:R-:W3:Y:S01]  /*4000*/  LDCU UR31, c[0x0][0x370] ;  /* 0x00006e00ff1f77ac */ /* 0x000ee20008000800 */
[----:B------:R-:W-:Y:S02]  /*4010*/  HFMA2 R13, -RZ, RZ, 0, 0 ;  /* 0x00000000ff0d7431 */ /* 0x000fe400000001ff */
[----:B------:R-:W-:Y:S01]  /*4020*/  IMAD.MOV.U32 R15, RZ, RZ, 0x1 ;  /* 0x00000001ff0f7424 */ /* 0x000fe200078e00ff */
[----:B------:R-:W-:Y:S01]  /*4030*/  MOV R7, 0x1000 ;  /* 0x0000100000077802 */ /* 0x000fe20000000f00 */
[----:B------:R-:W3:Y:S01]  /*4040*/  LDCU.128 UR44, c[0x0][0xb10] ;  /* 0x00016200ff2c77ac */ /* 0x000ee20008000c00 */
[----:B------:R-:W-:Y:S01]  /*4050*/  IMAD.MOV.U32 R14, RZ, RZ, RZ ;  /* 0x000000ffff0e7224 */ /* 0x000fe200078e00ff */
[----:B------:R-:W4:Y:S01]  /*4060*/  LDC.64 R16, c[0x0][0x348] ;  /* 0x0000d200ff107b82 */ /* 0x000f220000000a00 */
[----:B------:R-:W1:Y:S01]  /*4070*/  LDCU UR30, c[0x0][0x374] ;  /* 0x00006e80ff1e77ac */ /* 0x000e620008000800 */
[----:B------:R-:W2:Y:S06]  /*4080*/  LDCU UR15, c[0x0][0xb0c] ;  /* 0x00016180ff0f77ac */ /* 0x000eac0008000800 */
[----:B------:R-:W4:Y:S01]  /*4090*/  LDC.64 R2, c[0x0][0x888] ;  /* 0x00022200ff027b82 */ /* 0x000f220000000a00 */
[----:B------:R-:W4:Y:S01]  /*40a0*/  LDCU UR49, c[0x0][0xb20] ;  /* 0x00016400ff3177ac */ /* 0x000f220008000800 */
[----:B------:R-:W4:Y:S06]  /*40b0*/  LDCU UR4, c[0x0][0xb30] ;  /* 0x00016600ff0477ac */ /* 0x000f2c0008000800 */
[----:B------:R-:W4:Y:S01]  /*40c0*/  LDC.64 R4, c[0x0][0x890] ;  /* 0x00022400ff047b82 */ /* 0x000f220000000a00 */
[----:B------:R-:W-:Y:S01]  /*40d0*/  UMOV UR21, 0x400 ;  /* 0x0000040000157882 */ /* 0x000fe20000000000 */
[----:B---3--:R-:W-:-:S02]  /*40e0*/  UIMAD.WIDE.U32 UR6, UR31, UR44, URZ ;  /* 0x0000002c1f0672a5 */ /* 0x008fc4000f8e00ff */
[----:B-1----:R-:W-:Y:S02]  /*40f0*/  UIMAD.WIDE.U32 UR8, UR30, UR47, URZ ;  /* 0x0000002f1e0872a5 */ /* 0x002fe4000f8e00ff */
[----:B--2---:R-:W-:Y:S02]  /*4100*/  ULEA UR21, UR10, UR21, 0x18 ;  /* 0x000000150a157291 */ /* 0x004fe4000f8ec0ff */
[----:B------:R-:W-:Y:S02]  /*4110*/  UPLOP3.LUT UP3, UPT, UPT, UPT, UPT, 0x40, 0x4 ;  /* 0x000000000004789c */ /* 0x000fe40003f6e870 */
[----:B------:R-:W-:Y:S02]  /*4120*/  UIADD3 UR37, UPT, UPT, UR21, 0x68, URZ ;  /* 0x0000006815257890 */ /* 0x000fe4000fffe0ff */
[----:B------:R-:W-:Y:S02]  /*4130*/  UIADD3 UR33, UPT, UPT, UR21, 0x50, URZ ;  /* 0x0000005015217890 */ /* 0x000fe4000fffe0ff */
[----:B------:R-:W-:-:S02]  /*4140*/  UIADD3 UR25, UPT, UPT, UR21, 0x58, URZ ;  /* 0x0000005815197890 */ /* 0x000fc4000fffe0ff */
[----:B------:R-:W-:Y:S01]  /*4150*/  UIADD3 UR17, UPT, UPT, UR21, 0x60, URZ ;  /* 0x0000006015117890 */ /* 0x000fe2000fffe0ff */
[----:B------:R-:W-:Y:S01]  /*4160*/  UMOV UR6, UR7 ;  /* 0x0000000700067c82 */ /* 0x000fe20008000000 */
[----:B------:R-:W-:Y:S01]  /*4170*/  UMOV UR41, UR9 ;  /* 0x0000000900297c82 */ /* 0x000fe20008000000 */
[----:B------:R-:W-:Y:S02]  /*4180*/  UISETP.GE.AND UP0, UPT, UR42, 0x1, UPT ;  /* 0x000000012a00788c */ /* 0x000fe4000bf06270 */
[----:B------:R-:W-:Y:S01]  /*4190*/  UISETP.NE.AND UP4, UPT, UR42, 0x1, UPT ;  /* 0x000000012a00788c */ /* 0x000fe2000bf85270 */
[----:B------:R-:W1:Y:S01]  /*41a0*/  LDCU.64 UR22, c[0x0][0xb28] ;  /* 0x00016500ff1677ac */ /* 0x000e620008000a00 */
[----:B------:R-:W-:Y:S02]  /*41b0*/  UISETP.NE.AND UP6, UPT, UR15, 0x1, UPT ;  /* 0x000000010f00788c */ /* 0x000fe4000bfc5270 */
[----:B------:R-:W-:Y:S02]  /*41c0*/  UISETP.NE.AND UP5, UPT, UR46, 0x1, UPT ;  /* 0x000000012e00788c */ /* 0x000fe4000bfa5270 */
[----:B------:R-:W-:-:S02]  /*41d0*/  UPRMT UR37, UR10, 0x654, UR37 ;  /* 0x000006540a257896 */ /* 0x000fc40008000025 */
[----:B------:R-:W-:Y:S02]  /*41e0*/  USHF.R.U32.HI UR43, URZ, UR45, UR6 ;  /* 0x0000002dff2b7299 */ /* 0x000fe40008011606 */
[----:B------:R-:W-:Y:S02]  /*41f0*/  UPRMT UR40, UR10, 0x654, UR33 ;  /* 0x000006540a287896 */ /* 0x000fe40008000021 */
[----:B------:R-:W-:Y:S02]  /*4200*/  UPRMT UR39, UR10, 0x654, UR25 ;  /* 0x000006540a277896 */ /* 0x000fe40008000019 */
[----:B------:R-:W-:Y:S02]  /*4210*/  UPRMT UR38, UR10, 0x654, UR17 ;  /* 0x000006540a267896 */ /* 0x000fe40008000011 */
[----:B----4-:R-:W-:Y:S02]  /*4220*/  USHF.R.U32.HI UR41, URZ, UR49, UR41 ;  /* 0x00000031ff297299 */ /* 0x010fe40008011629 */
[----:B------:R-:W-:-:S11]  /*4230*/  UISETP.NE.AND UP2, UPT, UR4, 0x1, UPT ;  /* 0x000000010400788c */ /* 0x000fd6000bf45270 */
.L_x_86:
[C---:B------:R-:W-:Y:S02]  /*4240*/  LEA R12, R14.reuse, UR21, 0x3 ;  /* 0x000000150e0c7c11 */ /* 0x040fe4000f8e18ff */
[----:B------:R-:W-:Y:S02]  /*4250*/  SHF.L.U32 R0, R13, 0x1f, RZ ;  /* 0x0000001f0d007819 */ /* 0x000fe400000006ff */
[----:B------:R-:W-:Y:S02]  /*4260*/  LEA R8, R14, UR21, 0x4 ;  /* 0x000000150e087c11 */ /* 0x000fe4000f8e20ff */
[----:B--2---:R-:W2:Y:S02]  /*4270*/  SYNCS.PHASECHK.TRANS64.TRYWAIT P0, [R12+URZ+0xa0], R0 ;  /* 0x0000a0000c0075a7 */ /* 0x004ea400080011ff */
[----:B--2---:R-:W-:Y:S05]  /*4280*/  @!P0 BRA `(.L_x_76) ;  /* 0x0000004800d88947 */ /* 0x004fea0003800000 */
.L_x_168:
        /* <DEDUP_REMOVED lines=8> */
[----:B---3--:R-:W-:Y:S11]  /*4310*/  LOP3.LUT P0, RZ, R10, 0x1, RZ, 0xc0, !PT ;  /* 0x000000010aff7812 */ /* 0x008ff6000780c0ff */
[----:B------:R-:W-:Y:S02]  /*4320*/  @!UPT UIADD3 URZ, UPT, UPT, URZ, URZ, URZ ;  /* 0x000000fffffff290 */ /* 0x000fe4000fffe0ff */
[----:B----4-:R-:W-:Y:S01]  /*4330*/  VOTEU.ANY UP1, P0 ;  /* 0x0000000000ff7886 */ /* 0x010fe20000020100 */
[----:B------:R-:W-:Y:S11]  /*4340*/  PLOP3.LUT P0, PT, PT, PT, UP1, 0x80, 0x8 ;  /* 0x000000000008781c */ /* 0x000ff60003f0f018 */
[----:B------:R-:W-:Y:S02]  /*4350*/  @!UPT UIADD3 URZ, UPT, UPT, URZ, URZ, URZ ;  /* 0x000000fffffff290 */ /* 0x000fe4000fffe0ff */
[----:B--2---:R-:W-:Y:S02]  /*4360*/  @P0 SHF.R.U32.HI R0, RZ, 0x10, R9 ;  /* 0x00000010ff000819 */ /* 0x004fe40000011609 */
[----:B------:R-:W-:Y:S02]  /*4370*/  @P0 MOV R6, R8 ;  /* 0x0000000800060202 */ /* 0x000fe40000000f00 */
[----:B------:R-:W-:Y:S01]  /*4380*/  @P0 R2UR UR4, R0 ;  /* 0x00000000000402ca */ /* 0x000fe200000e0000 */
[----:B------:R-:W-:Y:S01]  /*4390*/  VIADD R0, R12, 0xb0 ;  /* 0x000000b00c007836 */ /* 0x000fe20000000000 */
[----:B------:R-:W-:Y:S02]  /*43a0*/  @P0 LOP3.LUT R8, R9, 0xffff, RZ, 0xc0, !PT ;  /* 0x0000ffff09080812 */ /* 0x000fe400078ec0ff */
[----:B------:R-:W-:Y:S02]  /*43b0*/  @P0 R2UR UR6, R6 ;  /* 0x00000000060602ca */ /* 0x000fe400000e0000 */
[----:B------:R-:W-:Y:S02]  /*43c0*/  PRMT R0, RZ, 0x654, R0 ;  /* 0x00000654ff007816 */ /* 0x000fe40000000000 */
[----:B------:R-:W-:Y:S02]  /*43d0*/  @P0 R2UR UR5, R8 ;  /* 0x00000000080502ca */ /* 0x000fe400000e0000 */
[----:B------:R2:W-:Y:S03]  /*43e0*/  SYNCS.ARRIVE.TRANS64.RED.A1T0 RZ, [R0+URZ], RZ ;  /* 0x000000ff00ff79a7 */ /* 0x0005e600081004ff */
[----:B------:R-:W-:Y:S04]  /*43f0*/  @UP1 UMOV UR29, UR4 ;  /* 0x00000004001d1c82 */ /* 0x000fe80008000000 */
[----:B------:R-:W-:Y:S04]  /*4400*/  @UP1 UMOV UR14, UR6 ;  /* 0x00000006000e1c82 */ /* 0x000fe80008000000 */
[----:B------:R-:W-:Y:S01]  /*4410*/  @UP1 UMOV UR13, UR5 ;  /* 0x00000005000d1c82 */ /* 0x000fe20008000000 */
[----:B------:R-:W-:Y:S05]  /*4420*/  BRA.U !UP0, `(.L_x_77) ;  /* 0x0000000108a47547 */ /* 0x000fea000b800000 */
[----:B------:R-:W-:Y:S02]  /*4430*/  UIMAD.WIDE.U32 UR18, UR13, UR47, URZ ;  /* 0x0000002f0d1272a5 */ /* 0x000fe4000f8e00ff */
[----:B------:R-:W-:Y:S02]  /*4440*/  UIMAD.WIDE.U32 UR26, UR14, UR44, URZ ;  /* 0x0000002c0e1a72a5 */ /* 0x000fe4000f8e00ff */
[----:B------:R-:W-:Y:S02]  /*4450*/  USEL UR4, UR30, UR41, !UP5 ;  /* 0x000000291e047287 */ /* 0x000fe4000e800000 */
[----:B------:R-:W-:Y:S02]  /*4460*/  USEL UR7, UR31, UR43, !UP6 ;  /* 0x0000002b1f077287 */ /* 0x000fe4000f000000 */
[----:B-1----:R-:W-:Y:S02]  /*4470*/  UIMAD.WIDE.U32 UR8, UR4, UR22, URZ ;  /* 0x00000016040872a5 */ /* 0x002fe4000f8e00ff */
[----:B------:R-:W-:Y:S01]  /*4480*/  UIMAD.WIDE.U32 UR10, UR7, UR22, URZ ;  /* 0x00000016070a72a5 */ /* 0x000fe2000f8e00ff */
[----:B------:R-:W-:Y:S02]  /*4490*/  UMOV UR5, UR19 ;  /* 0x0000001300057c82 */ /* 0x000fe40008000000 */
[----:B------:R-:W-:Y:S03]  /*44a0*/  USHF.R.U32.HI UR6, URZ, UR49, UR5 ;  /* 0x00000031ff067299 */ /* 0x000fe60008011605 */
[----:B------:R-:W-:Y:S01]  /*44b0*/  UMOV UR5, UR27 ;  /* 0x0000001b00057c82 */ /* 0x000fe20008000000 */
[----:B------:R-:W-:Y:S02]  /*44c0*/  USEL UR6, UR13, UR6, !UP5 ;  /* 0x000000060d067287 */ /* 0x000fe4000e800000 */
[----:B------:R-:W-:Y:S03]  /*44d0*/  USHF.R.U32.HI UR12, URZ, UR45, UR5 ;  /* 0x0000002dff0c7299 */ /* 0x000fe60008011605 */
[----:B------:R-:W-:Y:S02]  /*44e0*/  UMOV UR5, UR9 ;  /* 0x0000000900057c82 */ /* 0x000fe40008000000 */
[----:B------:R-:W-:Y:S03]  /*44f0*/  @UP4 USHF.R.U32.HI UR4, URZ, UR23, UR5 ;  /* 0x00000017ff044299 */ /* 0x000fe60008011605 */
[----:B------:R-:W-:Y:S01]  /*4500*/  UMOV UR5, UR11 ;  /* 0x0000000b00057c82 */ /* 0x000fe20008000000 */
[----:B------:R-:W-:Y:S02]  /*4510*/  UIMAD UR4, UR42, UR4, URZ ;  /* 0x000000042a0472a4 */ /* 0x000fe4000f8e02ff */
[----:B------:R-:W-:Y:S02]  /*4520*/  @UP4 USHF.R.U32.HI UR7, URZ, UR23, UR5 ;  /* 0x00000017ff074299 */ /* 0x000fe40008011605 */
[----:B------:R-:W-:Y:S02]  /*4530*/  UIMAD.WIDE.U32 UR10, UR6, UR22, URZ ;  /* 0x00000016060a72a5 */ /* 0x000fe4000f8e00ff */
[----:B------:R-:W-:Y:S02]  /*4540*/  USEL UR5, UR14, UR12, !UP6 ;  /* 0x0000000c0e057287 */ /* 0x000fe4000f000000 */
[----:B------:R-:W-:Y:S02]  /*4550*/  UIMAD UR8, UR42, UR7, URZ ;  /* 0x000000072a0872a4 */ /* 0x000fe4000f8e02ff */
[----:B------:R-:W-:Y:S03]  /*4560*/  UISETP.GE.AND UP0, UPT, UR6, UR4, UPT ;  /* 0x000000040600728c */ /* 0x000fe6000bf06270 */
[----:B------:R-:W-:Y:S01]  /*4570*/  UMOV UR4, UR11 ;  /* 0x0000000b00047c82 */ /* 0x000fe20008000000 */
[----:B------:R-:W-:Y:S02]  /*4580*/  UISETP.GE.OR UP0, UPT, UR5, UR8, UP0 ;  /* 0x000000080500728c */ /* 0x000fe40008706670 */
[----:B------:R-:W-:Y:S02]  /*4590*/  USHF.R.U32.HI UR4, URZ, UR23, UR4 ;  /* 0x00000017ff047299 */ /* 0x000fe40008011604 */
[----:B------:R-:W-:Y:S02]  /*45a0*/  UIMAD.WIDE.U32 UR8, UR5, UR22, URZ ;  /* 0x00000016050872a5 */ /* 0x000fe4000f8e00ff */
[----:B------:R-:W-:Y:S04]  /*45b0*/  USEL UR10, UR6, UR4, !UP4 ;  /* 0x00000004060a7287 */ /* 0x000fe8000e000000 */
[----:B------:R-:W-:Y:S01]  /*45c0*/  UIADD3 UR11, UPT, UPT, -UR10, URZ, URZ ;  /* 0x000000ff0a0b7290 */ /* 0x000fe2000fffe1ff */
[----:B------:R-:W-:Y:S02]  /*45d0*/  @!UP0 UMOV UR4, UR9 ;  /* 0x0000000900048c82 */ /* 0x000fe40008000000 */
[----:B------:R-:W-:Y:S02]  /*45e0*/  @!UP0 USHF.R.U32.HI UR4, URZ, UR23, UR4 ;  /* 0x00000017ff048299 */ /* 0x000fe40008011604 */
[----:B------:R-:W-:Y:S02]  /*45f0*/  UIMAD UR8, UR42, UR11, UR6 ;  /* 0x0000000b2a0872a4 */ /* 0x000fe4000f8e0206 */
[----:B------:R-:W-:Y:S04]  /*4600*/  @!UP0 USEL UR4, UR5, UR4, !UP4 ;  /* 0x0000000405048287 */ /* 0x000fe8000e000000 */
[----:B------:R-:W-:Y:S02]  /*4610*/  @!UP0 UIMAD UR8, UR7, UR8, UR4 ;  /* 0x00000008070882a4 */ /* 0x000fe4000f8e0204 */
[----:B------:R-:W-:Y:S02]  /*4620*/  @!UP0 UIADD3 UR9, UPT, UPT, UR10, -UR4, URZ ;  /* 0x800000040a098290 */ /* 0x000fe4000fffe0ff */
[----:B------:R-:W-:Y:S02]  /*4630*/  UIADD3 UR4, UPT, UPT, -UR5, URZ, URZ ;  /* 0x000000ff05047290 */ /* 0x000fe4000fffe1ff */
[----:B------:R-:W-:Y:S02]  /*4640*/  UIADD3 UR7, UPT, UPT, -UR6, URZ, URZ ;  /* 0x000000ff06077290 */ /* 0x000fe4000fffe1ff */
[----:B------:R-:W-:Y:S02]  /*4650*/  @!UP0 UIMAD UR6, UR9, UR42, UR5 ;  /* 0x0000002a090682a4 */ /* 0x000fe4000f8e0205 */
[----:B------:R-:W-:Y:S02]  /*4660*/  UIMAD UR14, UR15, UR4, UR14 ;  /* 0x000000040f0e72a4 */ /* 0x000fe4000f8e020e */
[----:B------:R-:W-:Y:S01]  /*4670*/  UIMAD UR13, UR46, UR7, UR13 ;  /* 0x000000072e0d72a4 */ /* 0x000fe2000f8e020d */
[----:B------:R-:W-:Y:S02]  /*4680*/  @!UP0 UMOV UR5, UR8 ;  /* 0x0000000800058c82 */ /* 0x000fe40008000000 */
[----:B------:R-:W-:Y:S02]  /*4690*/  UIMAD UR14, UR5, UR15, UR14 ;  /* 0x0000000f050e72a4 */ /* 0x000fe4000f8e020e */
[----:B------:R-:W-:Y:S11]  /*46a0*/  UIMAD UR13, UR6, UR46, UR13 ;  /* 0x0000002e060d72a4 */ /* 0x000ff6000f8e020d */
[----:B------:R-:W-:Y:S01]  /*46b0*/  @!UPT UIADD3 URZ, UPT, UPT, URZ, URZ, URZ ;  /* 0x000000fffffff290 */ /* 0x000fe2000fffe0ff */
.L_x_77:
[----:B------:R-:W3:Y:S01]  /*46c0*/  @!UP2 LDCU.128 UR8, c[0x0][0xb10] ;  /* 0x00016200ff08a7ac */ /* 0x000ee20008000c00 */
[C---:B------:R-:W-:Y:S02]  /*46d0*/  ISETP.NE.U32.AND P1, PT, R4.reuse, RZ, PT ;  /* 0x000000ff0400720c */ /* 0x040fe40003f25070 */
[----:B------:R-:W-:Y:S02]  /*46e0*/  ISETP.NE.U32.AND P0, PT, R4, RZ, PT ;  /* 0x000000ff0400720c */ /* 0x000fe40003f05070 */
[C---:B------:R-:W-:Y:S02]  /*46f0*/  ISETP.NE.AND.EX P1, PT, R5.reuse, RZ, PT, P1 ;  /* 0x000000ff0500720c */ /* 0x040fe40003f25310 */
[----:B------:R-:W-:Y:S01]  /*4700*/  ISETP.NE.AND.EX P0, PT, R5, RZ, PT, P0 ;  /* 0x000000ff0500720c */ /* 0x000fe20003f05300 */
[----:B------:R-:W4:Y:S01]  /*4710*/  @!UP2 LDCU UR5, c[0x0][0xb0c] ;  /* 0x00016180ff05a7ac */ /* 0x000f220008000800 */
[----:B------:R-:W-:Y:S01]  /*4720*/  SHF.L.U32 R9, R15, 0x1f, RZ ;  /* 0x0000001f0f097819 */ /* 0x000fe200000006ff */
[----:B------:R-:W-:Y:S02]  /*4730*/  USHF.L.U32 UR35, UR16, 0x6, URZ ;  /* 0x0000000610237899 */ /* 0x000fe400080006ff */
[----:B------:R-:W-:Y:S02]  /*4740*/  USHF.L.U32 UR34, UR20, 0x7, URZ ;  /* 0x0000000714227899 */ /* 0x000fe400080006ff */
[----:B---3--:R-:W-:Y:S07]  /*4750*/  UIMAD.WIDE.U32 UR6, UR14, UR8, URZ ;  /* 0x000000080e0672a5 */ /* 0x008fee000f8e00ff */
[----:B------:R-:W-:Y:S01]  /*4760*/  @!UP2 UMOV UR4, UR7 ;  /* 0x000000070004ac82 */ /* 0x000fe20008000000 */
[----:B----4-:R-:W-:Y:S02]  /*4770*/  @!UP2 UISETP.NE.AND UP0, UPT, UR5, 0x1, UPT ;  /* 0x000000010500a88c */ /* 0x010fe4000bf05270 */
[----:B------:R-:W-:Y:S02]  /*4780*/  @!UP2 USHF.R.U32.HI UR4, URZ, UR9, UR4 ;  /* 0x00000009ff04a299 */ /* 0x000fe40008011604 */
[----:B------:R-:W-:Y:S02]  /*4790*/  UIMAD.WIDE.U32 UR6, UR13, UR11, URZ ;  /* 0x0000000b0d0672a5 */ /* 0x000fe4000f8e00ff */
[----:B------:R-:W-:Y:S02]  /*47a0*/  @!UP2 USEL UR8, UR14, UR4, !UP0 ;  /* 0x000000040e08a287 */ /* 0x000fe4000c000000 */
[----:B------:R-:W-:Y:S03]  /*47b0*/  @!UP2 UISETP.NE.AND UP0, UPT, UR10, 0x1, UPT ;  /* 0x000000010a00a88c */ /* 0x000fe6000bf05270 */
[----:B------:R-:W-:Y:S02]  /*47c0*/  @!UP2 UMOV UR6, UR7 ;  /* 0x000000070006ac82 */ /* 0x000fe40008000000 */
[----:B------:R-:W3:Y:S02]  /*47d0*/  @!UP2 LDCU UR4, c[0x0][0xb20] ;  /* 0x00016400ff04a7ac */ /* 0x000ee40008000800 */
[----:B---3--:R-:W-:Y:S04]  /*47e0*/  @!UP2 USHF.R.U32.HI UR6, URZ, UR4, UR6 ;  /* 0x00000004ff06a299 */ /* 0x008fe80008011606 */
[----:B------:R-:W-:Y:S04]  /*47f0*/  @!UP2 USEL UR6, UR13, UR6, !UP0 ;  /* 0x000000060d06a287 */ /* 0x000fe8000c000000 */
[----:B------:R-:W-:Y:S02]  /*4800*/  @!UP2 UIADD3 UR4, UPT, UPT, -UR8, UR6, URZ ;  /* 0x000000060804a290 */ /* 0x000fe4000fffe1ff */
[----:B------:R-:W-:Y:S02]  /*4810*/  @!UP2 UIADD3 UR6, UPT, UPT, UR8, -UR6, URZ ;  /* 0x800000060806a290 */ /* 0x000fe4000fffe0ff */
[----:B------:R-:W-:Y:S02]  /*4820*/  @!UP2 UIMAD UR14, UR4, UR5, UR14 ;  /* 0x00000005040ea2a4 */ /* 0x000fe4000f8e020e */
[----:B------:R-:W-:Y:S01]  /*4830*/  @!UP2 UIMAD UR13, UR6, UR10, UR13 ;  /* 0x0000000a060da2a4 */ /* 0x000fe2000f8e020d */
[----:B------:R-:W-:Y:S11]  /*4840*/  BRA.U UP3, `(.L_x_78) ;  /* 0x0000000103107547 */ /* 0x000ff6000b800000 */
[----:B------:R-:W-:Y:S04]  /*4850*/  MOV R6, UR48 ;  /* 0x0000003000067c02 */ /* 0x000fe80008000f00 */
[----:B------:R-:W-:Y:S04]  /*4860*/  SHF.L.U32 R6, R6, 0x1f, RZ ;  /* 0x0000001f06067819 */ /* 0x000fe800000006ff */
[----:B------:R-:W3:Y:S02]  /*4870*/  SYNCS.PHASECHK.TRANS64.TRYWAIT P2, [UR21+0x98], R6 ;  /* 0x00009806ff0075a7 */ /* 0x000ee40008041115 */
[----:B---3--:R-:W-:Y:S05]  /*4880*/  @!P2 BRA `(.L_x_79) ;  /* 0x00000044006ca947 */ /* 0x008fea0003800000 */
.L_x_78:
[----:B------:R-:W-:Y:S05]  /*4890*/  @!P1 BRA `(.L_x_80) ;  /* 0x0000000000309947 */ /* 0x000fea0003800000 */
[----:B------:R-:W-:Y:S01]  /*48a0*/  ISETP.NE.U32.AND P1, PT, R2, RZ, PT ;  /* 0x000000ff0200720c */ /* 0x000fe20003f25070 */
[----:B------:R-:W3:Y:S01]  /*48b0*/  LDCU.64 UR4, c[0x0][0x358] ;  /* 0x00006b00ff0477ac */ /* 0x000ee20008000a00 */
[----:B------:R-:W-:Y:S02]  /*48c0*/  IMAD.MOV.U32 R45, RZ, RZ, 0x1 ;  /* 0x00000001ff2d7424 */ /* 0x000fe400078e00ff */
[----:B------:R-:W-:Y:S11]  /*48d0*/  ISETP.NE.AND.EX P1, PT, R3, RZ, PT, P1 ;  /* 0x000000ff0300720c */ /* 0x000ff60003f25310 */
[----:B------:R-:W-:Y:S02]  /*48e0*/  @!UPT UIADD3 URZ, UPT, UPT, URZ, URZ, URZ ;  /* 0x000000fffffff290 */ /* 0x000fe4000fffe0ff */
[----:B------:R-:W4:Y:S01]  /*48f0*/  @P1 LDC.64 R10, c[0x0][0x888] ;  /* 0x00022200ff0a1b82 */ /* 0x000f220000000a00 */
[----:B--2---:R-:W-:Y:S04]  /*4900*/  @P1 IMAD R0, R4, UR36, RZ ;  /* 0x0000002404001c24 */ /* 0x004fe8000f8e02ff */
[----:B----4-:R-:W-:Y:S04]  /*4910*/  @P1 IMAD.WIDE R10, R0, 0x4, R10 ;  /* 0x00000004000a1825 */ /* 0x010fe800078e020a */
[----:B------:R-:W-:Y:S01]  /*4920*/  HFMA2 R0, -RZ, RZ, 0, 5.9604644775390625e-08 ;  /* 0x00000001ff007431 */ /* 0x000fe200000001ff */
[----:B---3-5:R3:W5:Y:S04]  /*4930*/  @P1 LDG.E R27, desc[UR4][R10.64] ;  /* 0x000000040a1b1981 */ /* 0x028768000c1e1900 */
[----:B------:R-:W-:Y:S01]  /*4940*/  @!P1 PRMT R45, R0, 0x7610, R45 ;  /* 0x00007610002d9816 */ /* 0x000fe2000000002d */
[----:B---3--:R-:W4:Y:S06]  /*4950*/  @!P1 LDC R27, c[0x0][0x880] ;  /* 0x00022000ff1b9b82 */ /* 0x008f2c0000000800 */
.L_x_80:
[----:B----45:R-:W-:Y:S01]  /*4960*/  @!P0 FSETP.EQ.AND P1, PT, R27, RZ, PT ;  /* 0x000000ff1b00820b */ /* 0x030fe20003f22000 */
[----:B------:R-:W-:Y:S01]  /*4970*/  @!UPT UIADD3 URZ, UPT, UPT, URZ, URZ, URZ ;  /* 0x000000fffffff290 */ /* 0x000fe2000fffe0ff */
[----:B------:R-:W-:Y:S11]  /*4980*/  @!P0 BRA `(.L_x_81) ;  /* 0x0000000000188947 */ /* 0x000ff60003800000 */
[----:B------:R-:W-:Y:S02]  /*4990*/  LOP3.LUT P0, RZ, R45, 0xff, RZ, 0xc0, !PT ;  /* 0x000000ff2dff7812 */ /* 0x000fe4000780c0ff */
[----:B------:R-:W-:Y:S04]  /*49a0*/  ISETP.NE.U32.AND P1, PT, R2, RZ, PT ;  /* 0x000000ff0200720c */ /* 0x000fe80003f25070 */
[----:B------:R-:W-:Y:S04]  /*49b0*/  ISETP.NE.AND.EX P1, PT, R3, RZ, PT, P1 ;  /* 0x000000ff0300720c */ /* 0x000fe80003f25310 */
[----:B------:R-:W-:Y:S03]  /*49c0*/  PLOP3.LUT P1, PT, P1, PT, PT, 0x8, 0x80 ;  /* 0x000000000080781c */ /* 0x000fe60000f2e170 */
[----:B------:R-:W-:Y:S11]  /*49d0*/  @P0 FSETP.EQ.AND P1, PT, R27, RZ, PT ;  /* 0x000000ff1b00020b */ /* 0x000ff60003f22000 */
[----:B------:R-:W-:Y:S02]  /*49e0*/  @!UPT UIADD3 URZ, UPT, UPT, URZ, URZ, URZ ;  /* 0x000000fffffff290 */ /* 0x000fe4000fffe0ff */
.L_x_81:
[----:B------:R-:W3:Y:S01]  /*49f0*/  SYNCS.PHASECHK.TRANS64.TRYWAIT P2, [UR21+0x70], R9 ;  /* 0x00007009ff0075a7 */ /* 0x000ee20008041115 */
[----:B------:R-:W-:Y:S04]  /*4a00*/  ELECT P0, URZ, PT ;  /* 0x0000000000ff782f */ /* 0x000fe80003800000 */
[----:B------:R-:W-:Y:S11]  /*4a10*/  PLOP3.LUT P1, PT, P1, P0, PT, 0xf2, 0x2f ;  /* 0x00000000002f781c */ /* 0x000ff60000f21e72 */
[----:B------:R-:W-:Y:S02]  /*4a20*/  @!UPT UIADD3 URZ, UPT, UPT, URZ, URZ, URZ ;  /* 0x000000fffffff290 */ /* 0x000fe4000fffe0ff */
[----:B------:R-:W-:Y:S05]  /*4a30*/  @!P1 IADD3 R8, P0, PT, R16, 0x580, RZ ;  /* 0x0000058010089810 */ /* 0x000fea0007f1e0ff */
[----:B--2---:R-:W-:Y:S01]  /*4a40*/  @!P1 IMAD.X R6, RZ, RZ, R17, P0 ;  /* 0x000000ffff069224 */ /* 0x004fe200000e0611 */
[----:B---3--:R-:W-:Y:S07]  /*4a50*/  @!P2 BRA `(.L_x_82) ;  /* 0x000000440010a947 */ /* 0x008fee0003800000 */
.L_x_171:
[----:B------:R-:W-:Y:S01]  /*4a60*/  @!P1 R2UR UR5, R8 ;  /* 0x00000000080592ca */ /* 0x000fe200000e0000 */
[----:B------:R-:W-:Y:S01]  /*4a70*/  VOTEU.ALL UP0, P1 ;  /* 0x0000000000ff7886 */ /* 0x000fe20000800000 */
[----:B------:R-:W-:Y:S01]  /*4a80*/  @!P1 R2UR UR4, R6 ;  /* 0x00000000060492ca */ /* 0x000fe200000e0000 */
[----:B--2---:R-:W-:Y:S01]  /*4a90*/  @!P1 IMAD.MOV.U32 R0, RZ, RZ, 0x1000 ;  /* 0x00001000ff009424 */ /* 0x004fe200078e00ff */
[----:B------:R-:W-:Y:S01]  /*4aa0*/  UMOV UR6, 0x0 ;  /* 0x0000000000067882 */ /* 0x000fe20000000000 */
[----:B------:R-:W-:Y:S01]  /*4ab0*/  UMOV UR7, 0x10000000 ;  /* 0x1000000000077882 */ /* 0x000fe20000000000 */
[----:B------:R-:W-:Y:S01]  /*4ac0*/  @!UP0 UIADD3 UR32, UPT, UPT, UR21, 0x200, URZ ;  /* 0x0000020015208890 */ /* 0x000fe2000fffe0ff */
[----:B------:R-:W-:Y:S01]  /*4ad0*/  @!P1 IADD3 R8, P0, PT, R16, 0x580, RZ ;  /* 0x0000058010089810 */ /* 0x000fe20007f1e0ff */
[----:B------:R-:W-:Y:S04]  /*4ae0*/  VOTEU.ALL UP0, P1 ;  /* 0x0000000000ff7886 */ /* 0x000fe80000800000 */
[----:B------:R-:W-:Y:S02]  /*4af0*/  @!P1 IMAD.X R6, RZ, RZ, R17, P0 ;  /* 0x000000ffff069224 */ /* 0x000fe400000e0611 */
[----:B------:R-:W-:Y:S02]  /*4b00*/  IMAD.U32 R10, RZ, RZ, UR5 ;  /* 0x00000005ff0a7e24 */ /* 0x000fe4000f8e00ff */
[----:B------:R-:W-:Y:S03]  /*4b10*/  IMAD.U32 R11, RZ, RZ, UR4 ;  /* 0x00000004ff0b7e24 */ /* 0x000fe6000f8e00ff */
[----:B------:R-:W-:Y:S02]  /*4b20*/  @!P1 R2UR UR4, R10 ;  /* 0x000000000a0492ca */ /* 0x000fe400000e0000 */
[----:B------:R-:W-:Y:S11]  /*4b30*/  @!P1 R2UR UR5, R11 ;  /* 0x000000000b0592ca */ /* 0x000ff600000e0000 */
[----:B------:R-:W-:Y:S02]  /*4b40*/  @!UPT UIADD3 URZ, UPT, UPT, URZ, URZ, URZ ;  /* 0x000000fffffff290 */ /* 0x000fe4000fffe0ff */
[----:B------:R2:W-:Y:S01]  /*4b50*/  @!UP0 UTMALDG.3D [UR32], [UR4], desc[UR6] ;  /* 0x00000620040085b4 */ /* 0x0005e20008011000 */
[----:B------:R2:W-:Y:S01]  /*4b60*/  @!P1 SYNCS.ARRIVE.TRANS64.RED.A0TR RZ, [UR21+0x50], R0 ;  /* 0x00005000ffff99a7 */ /* 0x0005e20008300415 */
[----:B------:R-:W-:Y:S01]  /*4b70*/  SYNCS.ARRIVE.TRANS64.RED.A1T0 RZ, [UR40], RZ ;  /* 0x000000ffffff79a7 */ /* 0x000fe20008100428 */
[----:B------:R-:W3:Y:S02]  /*4b80*/  SYNCS.PHASECHK.TRANS64.TRYWAIT P2, [UR21+0x78], R9 ;  /* 0x00007809ff0075a7 */ /* 0x000ee40008041115 */
[----:B--23--:R-:W-:Y:S05]  /*4b90*/  @!P2 BRA `(.L_x_83) ;  /* 0x0000004000d8a947 */ /* 0x00cfea0003800000 */
.L_x_173:
        /* <DEDUP_REMOVED lines=8> */
[----:B------:R-:W-:Y:S01]  /*4c20*/  @!UP0 UIADD3 UR24, UPT, UPT, UR21, 0x1200, URZ ;  /* 0x0000120015188890 */ /* 0x000fe2000fffe0ff */
[----:B------:R-:W-:Y:S01]  /*4c30*/  VOTEU.ALL UP0, P1 ;  /* 0x0000000000ff7886 */ /* 0x000fe20000800000 */
[----:B------:R-:W-:Y:S01]  /*4c40*/  UMOV UR27, UR35 ;  /* 0x00000023001b7c82 */ /* 0x000fe20008000000 */
[----:B------:R-:W-:Y:S02]  /*4c50*/  UMOV UR28, UR36 ;  /* 0x00000024001c7c82 */ /* 0x000fe40008000000 */
[----:B------:R-:W-:Y:S02]  /*4c60*/  IMAD.U32 R10, RZ, RZ, UR5 ;  /* 0x00000005ff0a7e24 */ /* 0x000fe4000f8e00ff */
[----:B------:R-:W-:Y:S02]  /*4c70*/  IMAD.U32 R11, RZ, RZ, UR4 ;  /* 0x00000004ff0b7e24 */ /* 0x000fe4000f8e00ff */
[----:B------:R-:W-:Y:S01]  /*4c80*/  @!P1 IMAD.X R6, RZ, RZ, R17, P0 ;  /* 0x000000ffff069224 */ /* 0x000fe200000e0611 */
        /* <DEDUP_REMOVED lines=8> */
.L_x_175:
[----:B------:R-:W-:Y:S01]  /*4d10*/  @!P1 R2UR UR5, R8 ;  /* 0x00000000080592ca */ /* 0x000fe200000e0000 */
[----:B------:R-:W-:Y:S01]  /*4d20*/  VOTEU.ALL UP0, P1 ;  /* 0x0000000000ff7886 */ /* 0x000fe20000800000 */
[----:B------:R-:W-:Y:S01]  /*4d30*/  @!P1 R2UR UR4, R6 ;  /* 0x00000000060492ca */ /* 0x000fe200000e0000 */
[----:B--2---:R-:W-:Y:S01]  /*4d40*/  @!P1 IMAD.MOV.U32 R0, RZ, RZ, 0x1000 ;  /* 0x00001000ff009424 */ /* 0x004fe200078e00ff */
[----:B------:R-:W-:Y:S01]  /*4d50*/  UMOV UR6, 0x0 ;  /* 0x0000000000067882 */ /* 0x000fe20000000000 */
[----:B------:R-:W-:Y:S01]  /*4d60*/  UMOV UR7, 0x10000000 ;  /* 0x1000000000077882 */ /* 0x000fe20000000000 */
[----:B------:R-:W-:Y:S01]  /*4d70*/  @!UP0 UIADD3 UR18, UPT, UPT, UR34, 0x40, URZ ;  /* 0x0000004022128890 */ /* 0x000fe2000fffe0ff */
[----:B------:R-:W-:Y:S01]  /*4d80*/  VIADD R14, R14, 0x1 ;  /* 0x000000010e0e7836 */ /* 0x000fe20000000000 */
[----:B------:R-:W-:Y:S01]  /*4d90*/  @!UP0 UIADD3 UR16, UPT, UPT, UR21, 0x2200, URZ ;  /* 0x0000220015108890 */ /* 0x000fe2000fffe0ff */
[----:B------:R-:W-:Y:S01]  /*4da0*/  VOTEU.ALL UP0, P1 ;  /* 0x0000000000ff7886 */ /* 0x000fe20000800000 */
[----:B------:R-:W-:Y:S01]  /*4db0*/  UMOV UR19, UR35 ;  /* 0x0000002300137c82 */ /* 0x000fe20008000000 */
[----:B------:R-:W-:Y:S02]  /*4dc0*/  UMOV UR20, UR36 ;  /* 0x0000002400147c82 */ /* 0x000fe40008000000 */
        /* <DEDUP_REMOVED lines=10> */
.L_x_177:
[----:B------:R-:W-:Y:S01]  /*4e70*/  @!P1 IADD3 R6, P0, PT, R16, 0x580, RZ ;  /* 0x0000058010069810 */ /* 0x000fe20007f1e0ff */
[----:B------:R-:W-:Y:S01]  /*4e80*/  VOTEU.ALL UP0, P1 ;  /* 0x0000000000ff7886 */ /* 0x000fe20000800000 */
[----:B------:R-:W-:Y:S01]  /*4e90*/  UMOV UR6, 0x0 ;  /* 0x0000000000067882 */ /* 0x000fe20000000000 */
[----:B------:R-:W-:Y:S01]  /*4ea0*/  UMOV UR7, 0x10000000 ;  /* 0x1000000000077882 */ /* 0x000fe20000000000 */
[----:B------:R-:W-:Y:S01]  /*4eb0*/  @!P1 R2UR UR5, R6 ;  /* 0x00000000060592ca */ /* 0x000fe200000e0000 */
[----:B--2---:R-:W-:Y:S01]  /*4ec0*/  @!P1 IMAD.X R0, RZ, RZ, R17, P0 ;  /* 0x000000ffff009224 */ /* 0x004fe200000e0611 */
[----:B------:R-:W-:Y:S01]  /*4ed0*/  @!UP0 UIADD3 UR10, UPT, UPT, UR34, 0x60, URZ ;  /* 0x00000060220a8890 */ /* 0x000fe2000fffe0ff */
[----:B------:R-:W-:Y:S01]  /*4ee0*/  R2UR UR18, R47 ;  /* 0x000000002f1272ca */ /* 0x000fe200000e0000 */
[----:B------:R-:W-:Y:S01]  /*4ef0*/  @!UP0 UIADD3 UR8, UPT, UPT, UR21, 0x3200, URZ ;  /* 0x0000320015088890 */ /* 0x000fe2000fffe0ff */
[----:B------:R-:W-:Y:S01]  /*4f00*/  R2UR UR16, R48 ;  /* 0x00000000301072ca */ /* 0x000fe200000e0000 */
[----:B------:R-:W-:Y:S01]  /*4f10*/  @!UP0 UIADD3 UR9, UPT, UPT, UR21, 0x68, URZ ;  /* 0x0000006815098890 */ /* 0x000fe2000fffe0ff */
[----:B------:R-:W-:Y:S01]  /*4f20*/  @!P1 R2UR UR4, R0 ;  /* 0x00000000000492ca */ /* 0x000fe200000e0000 */
[----:B------:R-:W-:Y:S01]  /*4f30*/  VOTEU.ALL UP0, P1 ;  /* 0x0000000000ff7886 */ /* 0x000fe20000800000 */
[----:B------:R-:W-:Y:S01]  /*4f40*/  UMOV UR11, UR35 ;  /* 0x00000023000b7c82 */ /* 0x000fe20008000000 */
[----:B------:R-:W-:Y:S01]  /*4f50*/  UMOV UR12, UR36 ;  /* 0x00000024000c7c82 */ /* 0x000fe20008000000 */
[C---:B------:R-:W-:Y:S01]  /*4f60*/  ISETP.NE.AND P0, PT, R14.reuse, 0x2, PT ;  /* 0x000000020e00780c */ /* 0x040fe20003f05270 */
[----:B------:R-:W-:Y:S01]  /*4f70*/  UPLOP3.LUT UP3, UPT, UPT, UPT, UPT, 0x80, 0x8 ;  /* 0x000000000008789c */ /* 0x000fe20003f6f070 */
[----:B------:R-:W-:Y:S01]  /*4f80*/  IMAD.U32 R8, RZ, RZ, UR5 ;  /* 0x00000005ff087e24 */ /* 0x000fe2000f8e00ff */
[----:B------:R-:W-:Y:S01]  /*4f90*/  LOP3.LUT R15, R15, 0x1, RZ, 0x3c, !PT ;  /* 0x000000010f0f7812 */ /* 0x000fe200078e3cff */
[----:B------:R-:W-:Y:S01]  /*4fa0*/  UMOV UR36, UR29 ;  /* 0x0000001d00247c82 */ /* 0x000fe20008000000 */
[----:B------:R-:W-:Y:S01]  /*4fb0*/  SEL R0, RZ, 0x1, P0 ;  /* 0x00000001ff007807 */ /* 0x000fe20000000000 */
[----:B------:R-:W-:Y:S01]  /*4fc0*/  UIADD3 UR20, UPT, UPT, UR13, UR18, URZ ;  /* 0x000000120d147290 */ /* 0x000fe2000fffe0ff */
[----:B------:R-:W-:Y:S01]  /*4fd0*/  SEL R14, R14, RZ, P0 ;  /* 0x000000ff0e0e7207 */ /* 0x000fe20000000000 */
[----:B------:R-:W-:Y:S01]  /*4fe0*/  UIADD3 UR16, UPT, UPT, UR14, UR16, URZ ;  /* 0x000000100e107290 */ /* 0x000fe2000fffe0ff */
[----:B------:R-:W-:Y:S01]  /*4ff0*/  IMAD.U32 R9, RZ, RZ, UR4 ;  /* 0x00000004ff097e24 */ /* 0x000fe2000f8e00ff */
[----:B------:R-:W-:Y:S02]  /*5000*/  @!P1 R2UR UR4, R8 ;  /* 0x00000000080492ca */ /* 0x000fe400000e0000 */
[----:B------:R-:W-:Y:S02]  /*5010*/  LOP3.LUT R13, R13, R0, RZ, 0x3c, !PT ;  /* 0x000000000d0d7212 */ /* 0x000fe400078e3cff */
[----:B------:R-:W-:Y:S11]  /*5020*/  @!P1 R2UR UR5, R9 ;  /* 0x00000000090592ca */ /* 0x000ff600000e0000 */
[----:B------:R-:W-:Y:S02]  /*5030*/  @!UPT UIADD3 URZ, UPT, UPT, URZ, URZ, URZ ;  /* 0x000000fffffff290 */ /* 0x000fe4000fffe0ff */
[----:B------:R2:W-:Y:S01]  /*5040*/  @!UP0 UTMALDG.3D [UR8], [UR4], desc[UR6] ;  /* 0x00000608040085b4 */ /* 0x0005e20008011000 */
[----:B------:R2:W-:Y:S01]  /*5050*/  @!P1 SYNCS.ARRIVE.TRANS64.RED.A0TR RZ, [UR21+0x68], R7 ;  /* 0x00006807ffff99a7 */ /* 0x0005e20008300415 */
[----:B------:R-:W-:Y:S01]  /*5060*/  SYNCS.ARRIVE.TRANS64.RED.A1T0 RZ, [UR37], RZ ;  /* 0x000000ffffff79a7 */ /* 0x000fe20008100425 */
[----:B------:R-:W-:Y:S05]  /*5070*/  BRA.U UP1, `(.L_x_86) ;  /* 0xfffffff101707547 */ /* 0x000fea000b83ffff */
[----:B------:R-:W-:-:S04]  /*5080*/  SHF.L.U32 R2, R15, 0x1f, RZ ;  /* 0x0000001f0f027819 */ /* 0x000fc800000006ff */
[----:B------:R-:W3:Y:S02]  /*5090*/  SYNCS.PHASECHK.TRANS64.TRYWAIT P0, [UR21+0x70], R2 ;  /* 0x00007002ff0075a7 */ /* 0x000ee40008001115 */
[----:B---3--:R-:W-:Y:S05]  /*50a0*/  @!P0 BRA `(.L_x_87) ;  /* 0x0000003c00dc8947 */ /* 0x008fea0003800000 */
.L_x_179:
[----:B------:R-:W4:Y:S02]  /*50b0*/  SYNCS.PHASECHK.TRANS64.TRYWAIT P0, [UR21+0x78], R2 ;  /* 0x00007802ff0075a7 */ /* 0x000f240008001115 */
[----:B----4-:R-:W-:Y:S05]  /*50c0*/  @!P0 BRA `(.L_x_88) ;  /* 0x0000003c00ec8947 */ /* 0x010fea0003800000 */
.L_x_181:
[----:B------:R-:W4:Y:S02]  /*50d0*/  SYNCS.PHASECHK.TRANS64.TRYWAIT P0, [UR21+0x80], R2 ;  /* 0x00008002ff0075a7 */ /* 0x000f240008001115 */
[----:B----4-:R-:W-:Y:S05]  /*50e0*/  @!P0 BRA `(.L_x_89) ;  /* 0x0000003c00fc8947 */ /* 0x010fea0003800000 */
.L_x_183:
[----:B---3--:R-:W-:-:S07]  /*50f0*/  MOV R0, UR21 ;  /* 0x0000001500007c02 */ /* 0x008fce0008000f00 */
.L_x_90:
[----:B---3--:R-:W-:-:S04]  /*5100*/  SHF.L.U32 R2, R15, 0x1f, RZ ;  /* 0x0000001f0f027819 */ /* 0x008fc800000006ff */
[----:B------:R3:W4:Y:S03]  /*5110*/  SYNCS.PHASECHK.TRANS64.TRYWAIT P0, [R0+URZ+0x88], R2 ;  /* 0x00008802000075a7 */ /* 0x00072600080011ff */
[----:B----4-:R-:W-:Y:S05]  /*5120*/  @!P0 NANOSLEEP.SYNCS 0x989680 ;  /* 0x009896800000895d */ /* 0x010fea0003900000 */
[----:B------:R-:W4:Y:S02]  /*5130*/  @!P0 SYNCS.PHASECHK.TRANS64 P0, [R0+URZ+0x88], R2 ;  /* 0x00008802000085a7 */ /* 0x000f2400080010ff */
[----:B-12-4-:R-:W-:Y:S05]  /*5140*/  @P0 EXIT ;  /* 0x000000000000094d */ /* 0x016fea0003800000 */
[----:B------:R-:W-:Y:S05]  /*5150*/  BRA `(.L_x_90) ;  /* 0xfffffffc00e87947 */ /* 0x000fea000383ffff */
.L_x_75:
[----:B------:R-:W-:-:S06]  /*5160*/  UISETP.GE.AND UP0, UPT, UR17, 0x4, UPT ;  /* 0x000000041100788c */ /* 0x000fcc000bf06270 */
[----:B------:R-:W-:-:S13]  /*5170*/  PLOP3.LUT P0, PT, PT, PT, UP0, 0x80, 0x8 ;  /* 0x000000000008781c */ /* 0x000fda0003f0f008 */
[----:B-1----:R-:W-:Y:S05]  /*5180*/  @!P0 EXIT ;  /* 0x000000000000894d */ /* 0x002fea0003800000 */
[----:B------:R-:W1:Y:S08]  /*5190*/  S2UR UR4, SR_CgaCtaId ;  /* 0x00000000000479c3 */ /* 0x000e700000008800 */
[----:B------:R-:W-:Y:S01]  /*51a0*/  BAR.SYNC.DEFER_BLOCKING 0x6, 0xa0 ;  /* 0x0182800000007b1d */ /* 0x000fe20000010000 */
[C---:B------:R-:W-:Y:S01]  /*51b0*/  IMAD.SHL.U32 R3, R57.reuse, 0x20, RZ ;  /* 0x0000002039037824 */ /* 0x040fe200078e00ff */
[----:B------:R-:W-:Y:S01]  /*51c0*/  SHF.R.U32.HI R4, RZ, 0x1, R57 ;  /* 0x00000001ff047819 */ /* 0x000fe20000011639 */
[C---:B------:R-:W-:Y:S01]  /*51d0*/  IMAD.SHL.U32 R2, R57.reuse, 0x10, RZ ;  /* 0x0000001039027824 */ /* 0x040fe200078e00ff */
[C---:B------:R-:W-:Y:S01]  /*51e0*/  LOP3.LUT P0, RZ, R57.reuse, 0x4, RZ, 0xc0, !PT ;  /* 0x0000000439ff7812 */ /* 0x040fe2000780c0ff */
[----:B------:R-:W-:Y:S01]  /*51f0*/  IMAD.U32 R23, R57, 0x10000, RZ ;  /* 0x0001000039177824 */ /* 0x000fe200078e00ff */
[----:B------:R-:W-:-:S02]  /*5200*/  UMOV UR44, 0x400 ;  /* 0x00000400002c7882 */ /* 0x000fc40000000000 */
[----:B------:R-:W2:Y:S01]  /*5210*/  LDC.64 R42, c[0x0][0x8b0] ;  /* 0x00022c00ff2a7b82 */ /* 0x000ea20000000a00 */
[----:B------:R-:W-:Y:S01]  /*5220*/  LOP3.LUT R5, R3, 0xc0, RZ, 0xc0, !PT ;  /* 0x000000c003057812 */ /* 0x000fe200078ec0ff */
[----:B------:R-:W-:Y:S01]  /*5230*/  IMAD.SHL.U32 R44, R57, 0x4, RZ ;  /* 0x00000004392c7824 */ /* 0x000fe200078e00ff */
[----:B------:R-:W-:Y:S01]  /*5240*/  LOP3.LUT R2, R2, 0x600, RZ, 0xc0, !PT ;  /* 0x0000060002027812 */ /* 0x000fe200078ec0ff */
[----:B------:R-:W-:Y:S01]  /*5250*/  IMAD.MOV.U32 R56, RZ, RZ, 0x20 ;  /* 0x00000020ff387424 */ /* 0x000fe200078e00ff */
[----:B------:R-:W-:Y:S01]  /*5260*/  LOP3.LUT R4, R5, 0x8, R4, 0xf8, !PT ;  /* 0x0000000805047812 */ /* 0x000fe200078ef804 */
[----:B------:R-:W-:Y:S01]  /*5270*/  IMAD.MOV.U32 R55, RZ, RZ, 0x1 ;  /* 0x00000001ff377424 */ /* 0x000fe200078e00ff */
[--C-:B------:R-:W-:Y:S01]  /*5280*/  LOP3.LUT R2, R2, 0x20, R3.reuse, 0xf8, !PT ;  /* 0x0000002002027812 */ /* 0x100fe200078ef803 */
[----:B------:R-:W3:Y:S01]  /*5290*/  LDC.64 R40, c[0x0][0x8a8] ;  /* 0x00022a00ff287b82 */ /* 0x000ee20000000a00 */
[----:B------:R-:W-:Y:S01]  /*52a0*/  LOP3.LUT R23, R23, 0x600000, RZ, 0xc0, !PT ;  /* 0x0060000017177812 */ /* 0x000fe200078ec0ff */
[----:B------:R-:W-:Y:S01]  /*52b0*/  IMAD.MOV.U32 R22, RZ, RZ, RZ ;  /* 0x000000ffff167224 */ /* 0x000fe200078e00ff */
[----:B------:R-:W-:Y:S01]  /*52c0*/  LOP3.LUT R44, R4, 0x18, R44, 0x78, !PT ;  /* 0x00000018042c7812 */ /* 0x000fe200078e782c */
[----:B------:R-:W-:Y:S01]  /*52d0*/  IMAD.MOV.U32 R54, RZ, RZ, RZ ;  /* 0x000000ffff367224 */ /* 0x000fe200078e00ff */
[----:B------:R-:W-:-:S02]  /*52e0*/  LOP3.LUT R2, R2, 0x100, R3, 0xf8, !PT ;  /* 0x0000010002027812 */ /* 0x000fc400078ef803 */
[----:B------:R-:W-:Y:S02]  /*52f0*/  CS2R R52, SRZ ;  /* 0x0000000000347805 */ /* 0x000fe4000001ff00 */
[----:B------:R-:W-:Y:S01]  /*5300*/  LOP3.LUT R57, R57, 0x60, RZ, 0xc0, !PT ;  /* 0x0000006039397812 */ /* 0x000fe200078ec0ff */
[----:B-1----:R-:W-:Y:S01]  /*5310*/  ULEA UR44, UR4, UR44, 0x18 ;  /* 0x0000002c042c7291 */ /* 0x002fe2000f8ec0ff */
[----:B------:R-:W-:Y:S01]  /*5320*/  LOP3.LUT R44, R2, R44, RZ, 0xfc, !PT ;  /* 0x0000002c022c7212 */ /* 0x000fe200078efcff */
[----:B------:R-:W1:Y:S01]  /*5330*/  LDCU UR59, c[0x0][0x370] ;  /* 0x00006e00ff3b77ac */ /* 0x000e620008000800 */
[----:B------:R-:W-:Y:S01]  /*5340*/  SEL R56, R56, 0xffffffe0, !P0 ;  /* 0xffffffe038387807 */ /* 0x000fe20004000000 */
[----:B------:R-:W-:Y:S01]  /*5350*/  UIADD3 UR4, UPT, UPT, UR44, 0x200, URZ ;  /* 0x000002002c047890 */ /* 0x000fe2000fffe0ff */
[----:B------:R-:W4:Y:S04]  /*5360*/  LDCU UR43, c[0x0][0xb0c] ;  /* 0x00016180ff2b77ac */ /* 0x000f280008000800 */
[----:B------:R-:W1:Y:S01]  /*5370*/  LDS R0, [UR44+0x150] ;  /* 0x0001502cff007984 */ /* 0x000e620008000800 */
[----:B------:R-:W-:Y:S01]  /*5380*/  IMAD.U32 R50, RZ, RZ, UR4 ;  /* 0x00000004ff327e24 */ /* 0x000fe2000f8e00ff */
[----:B------:R-:W1:Y:S01]  /*5390*/  LDCU UR39, c[0x0][0xb30] ;  /* 0x00016600ff2777ac */ /* 0x000e620008000800 */
[----:B------:R-:W1:Y:S01]  /*53a0*/  LDCU.64 UR56, c[0x0][0x888] ;  /* 0x00011100ff3877ac */ /* 0x000e620008000a00 */
[----:B------:R-:W1:Y:S01]  /*53b0*/  LDCU.64 UR40, c[0x0][0xb28] ;  /* 0x00016500ff2877ac */ /* 0x000e620008000a00 */
[----:B------:R-:W1:Y:S01]  /*53c0*/  LDCU.64 UR62, c[0x0][0x890] ;  /* 0x00011200ff3e77ac */ /* 0x000e620008000a00 */
[----:B------:R-:W1:Y:S01]  /*53d0*/  LDCU.128 UR52, c[0x0][0xb10] ;  /* 0x00016200ff3477ac */ /* 0x000e620008000c00 */
[----:B------:R-:W1:Y:S01]  /*53e0*/  LDCU UR58, c[0x0][0x374] ;  /* 0x00006e80ff3a77ac */ /* 0x000e620008000800 */
[----:B------:R-:W-:Y:S01]  /*53f0*/  UMOV UR47, URZ ;  /* 0x000000ff002f7c82 */ /* 0x000fe20008000000 */
[----:B------:R-:W-:Y:S01]  /*5400*/  UMOV UR46, URZ ;  /* 0x000000ff002e7c82 */ /* 0x000fe20008000000 */
[----:B-1234-:R-:W-:-:S07]  /*5410*/  IMAD.IADD R23, R0, 0x1, R23 ;  /* 0x0000000100177824 */ /* 0x01efce00078e0217 */
.L_x_134:
[C---:B------:R-:W-:Y:S02]  /*5420*/  LEA R3, R52.reuse, UR44, 0x3 ;  /* 0x0000002c34037c11 */ /* 0x040fe4000f8e18ff */
[----:B------:R-:W-:Y:S02]  /*5430*/  SHF.L.U32 R0, R53, 0x1f, RZ ;  /* 0x0000001f35007819 */ /* 0x000fe400000006ff */
[----:B-1----:R-:W-:Y:S02]  /*5440*/  LEA R4, R52, UR44, 0x4 ;  /* 0x0000002c34047c11 */ /* 0x002fe4000f8e20ff */
[----:B------:R-:W1:Y:S02]  /*5450*/  SYNCS.PHASECHK.TRANS64.TRYWAIT P0, [R3+URZ+0xa0], R0 ;  /* 0x0000a000030075a7 */ /* 0x000e6400080011ff */
[----:B-12---:R-:W-:Y:S05]  /*5460*/  @!P0 BRA `(.L_x_91) ;  /* 0x0000003c00348947 */ /* 0x006fea0003800000 */
.L_x_184:
[----:B------:R-:W2:Y:S01]  /*5470*/  LDS.128 R4, [R4+0x130] ;  /* 0x0001300004047984 */ /* 0x000ea20000000c00 */
[----:B------:R-:W-:Y:S01]  /*5480*/  UISETP.GE.AND UP0, UPT, UR42, 0x1, UPT ;  /* 0x000000012a00788c */ /* 0x000fe2000bf06270 */
[----:B------:R-:W-:Y:S01]  /*5490*/  @!PT LDS RZ, [RZ] ;  /* 0x00000000fffff984 */ /* 0x000fe20000000800 */
[----:B------:R-:W-:Y:S01]  /*54a0*/  @!PT LDS RZ, [RZ] ;  /* 0x00000000fffff984 */ /* 0x000fe20000000800 */
[----:B------:R-:W-:Y:S01]  /*54b0*/  @!PT LDS RZ, [RZ] ;  /* 0x00000000fffff984 */ /* 0x000fe20000000800 */
[----:B------:R-:W-:Y:S01]  /*54c0*/  @!PT LDS RZ, [RZ] ;  /* 0x00000000fffff984 */ /* 0x000fe20000000800 */
[----:B------:R3:W-:Y:S06]  /*54d0*/  MEMBAR.ALL.CTA ;  /* 0x0000000000007992 */ /* 0x0007ec0000008000 */
[----:B---3--:R-:W3:Y:S01]  /*54e0*/  FENCE.VIEW.ASYNC.S ;  /* 0x00000000000073c6 */ /* 0x008ee20000000000 */
[----:B--2---:R-:W-:Y:S11]  /*54f0*/  LOP3.LUT P0, RZ, R6, 0x1, RZ, 0xc0, !PT ;  /* 0x0000000106ff7812 */ /* 0x004ff6000780c0ff */
[----:B------:R-:W-:Y:S02]  /*5500*/  @!UPT UIADD3 URZ, UPT, UPT, URZ, URZ, URZ ;  /* 0x000000fffffff290 */ /* 0x000fe4000fffe0ff */
[----:B---3--:R-:W-:Y:S01]  /*5510*/  VOTEU.ANY UP1, P0 ;  /* 0x0000000000ff7886 */ /* 0x008fe20000020100 */
[----:B------:R-:W-:Y:S01]  /*5520*/  PLOP3.LUT P0, PT, PT, PT, UP1, 0x80, 0x8 ;  /* 0x000000000008781c */ /* 0x000fe20003f0f018 */
[----:B------:R-:W-:Y:S11]  /*5530*/  UP2UR UR61, UPR, URZ, 0x2 ;  /* 0x00000002ff3d7883 */ /* 0x000ff60008000000 */
[----:B------:R-:W-:Y:S01]  /*5540*/  @!UPT UIADD3 URZ, UPT, UPT, URZ, URZ, URZ ;  /* 0x000000fffffff290 */ /* 0x000fe2000fffe0ff */
[----:B-1----:R-:W-:Y:S02]  /*5550*/  @P0 SHF.R.U32.HI R0, RZ, 0x10, R5 ;  /* 0x00000010ff000819 */ /* 0x002fe40000011605 */
        /* <DEDUP_REMOVED lines=12> */
[----:B------:R-:W2:Y:S01]  /*5620*/  LDCU UR12, c[0x0][0xb20] ;  /* 0x00016400ff0c77ac */ /* 0x000ea20008000800 */
[----:B------:R-:W-:Y:S02]  /*5630*/  UIMAD.WIDE.U32 UR4, UR58, UR55, URZ ;  /* 0x000000373a0472a5 */ /* 0x000fe4000f8e00ff */
[----:B------:R-:W-:Y:S02]  /*5640*/  UIMAD.WIDE.U32 UR6, UR59, UR52, URZ ;  /* 0x000000343b0672a5 */ /* 0x000fe4000f8e00ff */
[----:B------:R-:W-:Y:S02]  /*5650*/  UISETP.NE.AND UP0, UPT, UR54, 0x1, UPT ;  /* 0x000000013600788c */ /* 0x000fe4000bf05270 */
[----:B------:R-:W-:Y:S02]  /*5660*/  UIMAD.WIDE.U32 UR8, UR37, UR55, URZ ;  /* 0x00000037250872a5 */ /* 0x000fe4000f8e00ff */
[----:B------:R-:W-:Y:S02]  /*5670*/  UIMAD.WIDE.U32 UR10, UR38, UR52, URZ ;  /* 0x00000034260a72a5 */ /* 0x000fe4000f8e00ff */
[----:B------:R-:W-:Y:S02]  /*5680*/  UISETP.NE.AND UP1, UPT, UR43, 0x1, UPT ;  /* 0x000000012b00788c */ /* 0x000fe4000bf25270 */
[----:B------:R-:W-:Y:S01]  /*5690*/  UISETP.NE.AND UP2, UPT, UR42, 0x1, UPT ;  /* 0x000000012a00788c */ /* 0x000fe2000bf45270 */
[----:B------:R-:W-:Y:S02]  /*56a0*/  UMOV UR4, UR5 ;  /* 0x0000000500047c82 */ /* 0x000fe40008000000 */
[----:B--2---:R-:W-:Y:S03]  /*56b0*/  USHF.R.U32.HI UR5, URZ, UR12, UR4 ;  /* 0x0000000cff057299 */ /* 0x004fe60008011604 */
[----:B------:R-:W-:Y:S02]  /*56c0*/  UMOV UR4, UR7 ;  /* 0x0000000700047c82 */ /* 0x000fe40008000000 */
[----:B------:R-:W-:Y:S02]  /*56d0*/  USHF.R.U32.HI UR7, URZ, UR53, UR4 ;  /* 0x00000035ff077299 */ /* 0x000fe40008011604 */
[----:B------:R-:W-:Y:S02]  /*56e0*/  USEL UR4, UR58, UR5, !UP0 ;  /* 0x000000053a047287 */ /* 0x000fe4000c000000 */
[----:B------:R-:W-:Y:S01]  /*56f0*/  USEL UR7, UR59, UR7, !UP1 ;  /* 0x000000073b077287 */ /* 0x000fe2000c800000 */
[----:B------:R-:W-:Y:S01]  /*5700*/  UMOV UR5, UR9 ;  /* 0x0000000900057c82 */ /* 0x000fe20008000000 */
[----:B------:R-:W-:Y:S02]  /*5710*/  UIMAD.WIDE.U32 UR8, UR4, UR40, URZ ;  /* 0x00000028040872a5 */ /* 0x000fe4000f8e00ff */
[----:B------:R-:W-:Y:S03]  /*5720*/  USHF.R.U32.HI UR6, URZ, UR12, UR5 ;  /* 0x0000000cff067299 */ /* 0x000fe60008011605 */
[----:B------:R-:W-:Y:S01]  /*5730*/  UMOV UR5, UR11 ;  /* 0x0000000b00057c82 */ /* 0x000fe20008000000 */
[----:B------:R-:W-:Y:S02]  /*5740*/  UIMAD.WIDE.U32 UR10, UR7, UR40, URZ ;  /* 0x00000028070a72a5 */ /* 0x000fe4000f8e00ff */
[----:B------:R-:W-:Y:S02]  /*5750*/  USHF.R.U32.HI UR12, URZ, UR53, UR5 ;  /* 0x00000035ff0c7299 */ /* 0x000fe40008011605 */
[----:B------:R-:W-:Y:S01]  /*5760*/  USEL UR6, UR37, UR6, !UP0 ;  /* 0x0000000625067287 */ /* 0x000fe2000c000000 */
[----:B------:R-:W-:Y:S02]  /*5770*/  UMOV UR5, UR9 ;  /* 0x0000000900057c82 */ /* 0x000fe40008000000 */
[----:B------:R-:W-:Y:S01]  /*5780*/  UMOV UR10, UR11 ;  /* 0x0000000b000a7c82 */ /* 0x000fe20008000000 */
[----:B------:R-:W-:Y:S02]  /*5790*/  @UP2 USHF.R.U32.HI UR4, URZ, UR41, UR5 ;  /* 0x00000029ff042299 */ /* 0x000fe40008011605 */
[----:B------:R-:W-:Y:S02]  /*57a0*/  @UP2 USHF.R.U32.HI UR7, URZ, UR41, UR10 ;  /* 0x00000029ff072299 */ /* 0x000fe4000801160a */
[----:B------:R-:W-:Y:S02]  /*57b0*/  UIMAD UR4, UR42, UR4, URZ ;  /* 0x000000042a0472a4 */ /* 0x000fe4000f8e02ff */
        /* <DEDUP_REMOVED lines=8> */
[----:B------:R-:W-:Y:S02]  /*5840*/  USEL UR11, UR6, UR4, !UP2 ;  /* 0x00000004060b7287 */ /* 0x000fe4000d000000 */
[----:B------:R-:W-:Y:S02]  /*5850*/  UIADD3 UR8, UPT, UPT, -UR5, URZ, URZ ;  /* 0x000000ff05087290 */ /* 0x000fe4000fffe1ff */
[----:B------:R-:W-:Y:S01]  /*5860*/  UIADD3 UR10, UPT, UPT, -UR11, URZ, URZ ;  /* 0x000000ff0b0a7290 */ /* 0x000fe2000fffe1ff */
[----:B------:R-:W-:Y:S01]  /*5870*/  @!UP0 UMOV UR4, UR9 ;  /* 0x0000000900048c82 */ /* 0x000fe20008000000 */
[----:B------:R-:W-:Y:S02]  /*5880*/  UIADD3 UR9, UPT, UPT, -UR6, URZ, URZ ;  /* 0x000000ff06097290 */ /* 0x000fe4000fffe1ff */
[----:B------:R-:W-:Y:S02]  /*5890*/  @!UP0 USHF.R.U32.HI UR4, URZ, UR41, UR4 ;  /* 0x00000029ff048299 */ /* 0x000fe40008011604 */
[----:B------:R-:W-:Y:S02]  /*58a0*/  UIMAD UR10, UR42, UR10, UR6 ;  /* 0x0000000a2a0a72a4 */ /* 0x000fe4000f8e0206 */
[----:B------:R-:W-:Y:S04]  /*58b0*/  @!UP0 USEL UR4, UR5, UR4, !UP2 ;  /* 0x0000000405048287 */ /* 0x000fe8000d000000 */
[----:B------:R-:W-:Y:S02]  /*58c0*/  @!UP0 UIMAD UR10, UR7, UR10, UR4 ;  /* 0x0000000a070a82a4 */ /* 0x000fe4000f8e0204 */
[----:B------:R-:W-:Y:S02]  /*58d0*/  @!UP0 UIADD3 UR11, UPT, UPT, UR11, -UR4, URZ ;  /* 0x800000040b0b8290 */ /* 0x000fe4000fffe0ff */
[----:B------:R-:W-:Y:S02]  /*58e0*/  UIMAD UR7, UR43, UR8, UR38 ;  /* 0x000000082b0772a4 */ /* 0x000fe4000f8e0226 */
[----:B------:R-:W-:Y:S02]  /*58f0*/  @!UP0 UIMAD UR6, UR11, UR42, UR5 ;  /* 0x0000002a0b0682a4 */ /* 0x000fe4000f8e0205 */
[----:B------:R-:W-:Y:S01]  /*5900*/  UIMAD UR4, UR54, UR9, UR37 ;  /* 0x00000009360472a4 */ /* 0x000fe2000f8e0225 */
[----:B------:R-:W-:Y:S02]  /*5910*/  @!UP0 UMOV UR5, UR10 ;  /* 0x0000000a00058c82 */ /* 0x000fe40008000000 */
[----:B------:R-:W-:Y:S02]  /*5920*/  UIMAD UR38, UR5, UR43, UR7 ;  /* 0x0000002b052672a4 */ /* 0x000fe4000f8e0207 */
[----:B------:R-:W-:Y:S11]  /*5930*/  UIMAD UR37, UR6, UR54, UR4 ;  /* 0x00000036062572a4 */ /* 0x000ff6000f8e0204 */
[----:B------:R-:W-:Y:S01]  /*5940*/  @!UPT UIADD3 URZ, UPT, UPT, URZ, URZ, URZ ;  /* 0x000000fffffff290 */ /* 0x000fe2000fffe0ff */
.L_x_92:
[----:B------:R-:W-:Y:S01]  /*5950*/  UISETP.NE.AND UP0, UPT, UR39, 0x1, UPT ;  /* 0x000000012700788c */ /* 0x000fe2000bf05270 */
[----:B------:R-:W-:Y:S01]  /*5960*/  LOP3.LUT P0, RZ, R50, 0x1b0, RZ, 0xc0, !PT ;  /* 0x000001b032ff7812 */ /* 0x000fe2000780c0ff */
[----:B------:R-:W-:Y:S01]  /*5970*/  USHF.L.U32 UR50, UR16, 0x6, URZ ;  /* 0x0000000610327899 */ /* 0x000fe200080006ff */
[----:B------:R-:W-:Y:S01]  /*5980*/  BSSY.RECONVERGENT B6, `(.L_x_93) ;  /* 0x0000034000067945 */ /* 0x000fe20003800200 */
[----:B------:R-:W-:Y:S01]  /*5990*/  USHF.L.U32 UR49, UR20, 0x7, URZ ;  /* 0x0000000714317899 */ /* 0x000fe200080006ff */
[----:B------:R-:W-:Y:S06]  /*59a0*/  IADD3 R52, PT, PT, R52, 0x1, RZ ;  /* 0x0000000134347810 */ /* 0x000fec0007ffe0ff */
[----:B------:R-:W2:Y:S01]  /*59b0*/  @!UP0 LDCU.128 UR12, c[0x0][0xb10] ;  /* 0x00016200ff0c87ac */ /* 0x000ea20008000c00 */
[----:B------:R-:W3:Y:S01]  /*59c0*/  @!UP0 LDCU UR5, c[0x0][0xb0c] ;  /* 0x00016180ff0587ac */ /* 0x000ee20008000800 */
[----:B------:R-:W4:Y:S01]  /*59d0*/  @!UP0 LDCU UR10, c[0x0][0xb20] ;  /* 0x00016400ff0a87ac */ /* 0x000f220008000800 */
[----:B--2---:R-:W-:Y:S02]  /*59e0*/  UIMAD.WIDE.U32 UR8, UR38, UR12, URZ ;  /* 0x0000000c260872a5 */ /* 0x004fe4000f8e00ff */
[----:B------:R-:W-:Y:S02]  /*59f0*/  UIMAD.WIDE.U32 UR6, UR37, UR15, URZ ;  /* 0x0000000f250672a5 */ /* 0x000fe4000f8e00ff */
[----:B------:R-:W-:Y:S03]  /*5a00*/  @!UP0 UISETP.NE.AND UP1, UPT, UR14, 0x1, UPT ;  /* 0x000000010e00888c */ /* 0x000fe6000bf25270 */
[----:B------:R-:W-:Y:S01]  /*5a10*/  @!UP0 UMOV UR4, UR9 ;  /* 0x0000000900048c82 */ /* 0x000fe20008000000 */
[----:B---3--:R-:W-:Y:S02]  /*5a20*/  @!UP0 UISETP.NE.AND UP2, UPT, UR5, 0x1, UPT ;  /* 0x000000010500888c */ /* 0x008fe4000bf45270 */
[----:B------:R-:W-:Y:S01]  /*5a30*/  @!UP0 USHF.R.U32.HI UR4, URZ, UR13, UR4 ;  /* 0x0000000dff048299 */ /* 0x000fe20008011604 */
[----:B------:R-:W-:Y:S02]  /*5a40*/  @!UP0 UMOV UR6, UR7 ;  /* 0x0000000700068c82 */ /* 0x000fe40008000000 */
[----:B----4-:R-:W-:Y:S02]  /*5a50*/  @!UP0 USHF.R.U32.HI UR6, URZ, UR10, UR6 ;  /* 0x0000000aff068299 */ /* 0x010fe40008011606 */
[----:B------:R-:W-:Y:S02]  /*5a60*/  @!UP0 USEL UR7, UR38, UR4, !UP2 ;  /* 0x0000000426078287 */ /* 0x000fe4000d000000 */
[----:B------:R-:W-:Y:S04]  /*5a70*/  @!UP0 USEL UR6, UR37, UR6, !UP1 ;  /* 0x0000000625068287 */ /* 0x000fe8000c800000 */
[----:B------:R-:W-:Y:S02]  /*5a80*/  @!UP0 UIADD3 UR4, UPT, UPT, -UR7, UR6, URZ ;  /* 0x0000000607048290 */ /* 0x000fe4000fffe1ff */
[----:B------:R-:W-:Y:S02]  /*5a90*/  @!UP0 UIADD3 UR6, UPT, UPT, UR7, -UR6, URZ ;  /* 0x8000000607068290 */ /* 0x000fe4000fffe0ff */
[----:B------:R-:W-:Y:S02]  /*5aa0*/  @!UP0 UIMAD UR38, UR4, UR5, UR38 ;  /* 0x00000005042682a4 */ /* 0x000fe4000f8e0226 */
[----:B------:R-:W-:Y:S01]  /*5ab0*/  @!UP0 UIMAD UR37, UR6, UR14, UR37 ;  /* 0x0000000e062582a4 */ /* 0x000fe2000f8e0225 */
[----:B------:R-:W-:Y:S11]  /*5ac0*/  @!P0 BRA `(.L_x_94) ;  /* 0x00000000007c8947 */ /* 0x000ff60003800000 */
[----:B------:R-:W2:Y:S01]  /*5ad0*/  LDCU.64 UR8, c[0x4][0x80] ;  /* 0x01001000ff0877ac */ /* 0x000ea20008000a00 */
[----:B------:R-:W-:Y:S01]  /*5ae0*/  MOV R2, 0x0 ;  /* 0x0000000000027802 */ /* 0x000fe20000000f00 */
[----:B------:R-:W-:Y:S02]  /*5af0*/  HFMA2 R12, -RZ, RZ, 0, 5.9604644775390625e-08 ;  /* 0x00000001ff0c7431 */ /* 0x000fe400000001ff */
[----:B------:R-:W-:Y:S01]  /*5b00*/  IMAD.MOV.U32 R8, RZ, RZ, 0x70 ;  /* 0x00000070ff087424 */ /* 0x000fe200078e00ff */
[----:B------:R3:W4:Y:S01]  /*5b10*/  LDC.64 R14, c[0x4][R2] ;  /* 0x01000000020e7b82 */ /* 0x0007220000000a00 */
[----:B------:R-:W1:Y:S01]  /*5b20*/  LDCU.64 UR6, c[0x4][0x88] ;  /* 0x01001100ff0677ac */ /* 0x000e620008000a00 */
[----:B------:R-:W-:Y:S01]  /*5b30*/  IMAD.MOV.U32 R13, RZ, RZ, RZ ;  /* 0x000000ffff0d7224 */ /* 0x000fe200078e00ff */
[----:B------:R-:W1:Y:S01]  /*5b40*/  LDCU.64 UR4, c[0x4][0x8] ;  /* 0x01000100ff0477ac */ /* 0x000e620008000a00 */
[----:B--2---:R-:W-:Y:S01]  /*5b50*/  MOV R5, UR9 ;  /* 0x0000000900057c02 */ /* 0x004fe20008000f00 */
[----:B------:R-:W-:Y:S01]  /*5b60*/  IMAD.U32 R4, RZ, RZ, UR8 ;  /* 0x00000008ff047e24 */ /* 0x000fe2000f8e00ff */
[----:B-1----:R-:W-:Y:S01]  /*5b70*/  MOV R7, UR7 ;  /* 0x0000000700077c02 */ /* 0x002fe20008000f00 */
[----:B------:R-:W-:Y:S01]  /*5b80*/  IMAD.U32 R6, RZ, RZ, UR6 ;  /* 0x00000006ff067e24 */ /* 0x000fe2000f8e00ff */
[----:B------:R-:W-:Y:S01]  /*5b90*/  MOV R11, UR5 ;  /* 0x00000005000b7c02 */ /* 0x000fe20008000f00 */
[----:B------:R-:W-:Y:S02]  /*5ba0*/  IMAD.U32 R10, RZ, RZ, UR4 ;  /* 0x00000004ff0a7e24 */ /* 0x000fe4000f8e00ff */
[----:B------:R-:W-:Y:S07]  /*5bb0*/  LEPC R20, `(.L_x_95) ;  /* 0x000000001014794e */ /* 0x000fee0000000000 */
[----:B---345:R-:W-:Y:S05]  /*5bc0*/  CALL.ABS.NOINC R14 ;  /* 0x000000000e007343 */ /* 0x038fea0003c00000 */
.L_x_95:
[----:B------:R-:W1:Y:S01]  /*5bd0*/  LDCU.64 UR8, c[0x4][0x80] ;  /* 0x01001000ff0877ac */ /* 0x000e620008000a00 */
[----:B------:R-:W2:Y:S01]  /*5be0*/  LDC.64 R2, c[0x4][R2] ;  /* 0x0100000002027b82 */ /* 0x000ea20000000a00 */
[----:B------:R-:W-:Y:S02]  /*5bf0*/  HFMA2 R12, -RZ, RZ, 0, 5.9604644775390625e-08 ;  /* 0x00000001ff0c7431 */ /* 0x000fe400000001ff */
[----:B------:R-:W-:Y:S02]  /*5c00*/  IMAD.MOV.U32 R8, RZ, RZ, 0x70 ;  /* 0x00000070ff087424 */ /* 0x000fe400078e00ff */
[----:B------:R-:W-:Y:S01]  /*5c10*/  IMAD.MOV.U32 R13, RZ, RZ, RZ ;  /* 0x000000ffff0d7224 */ /* 0x000fe200078e00ff */
[----:B------:R-:W3:Y:S01]  /*5c20*/  LDCU.64 UR6, c[0x4][0x88] ;  /* 0x01001100ff0677ac */ /* 0x000ee20008000a00 */
[----:B------:R-:W4:Y:S01]  /*5c30*/  LDCU.64 UR4, c[0x4][0x8] ;  /* 0x01000100ff0477ac */ /* 0x000f220008000a00 */
[----:B-1----:R-:W-:Y:S02]  /*5c40*/  MOV R4, UR8 ;  /* 0x0000000800047c02 */ /* 0x002fe40008000f00 */
[----:B------:R-:W-:Y:S02]  /*5c50*/  MOV R5, UR9 ;  /* 0x0000000900057c02 */ /* 0x000fe40008000f00 */
[----:B---3--:R-:W-:Y:S01]  /*5c60*/  MOV R7, UR7 ;  /* 0x0000000700077c02 */ /* 0x008fe20008000f00 */
[----:B------:R-:W-:Y:S01]  /*5c70*/  IMAD.U32 R6, RZ, RZ, UR6 ;  /* 0x00000006ff067e24 */ /* 0x000fe2000f8e00ff */
[----:B----4-:R-:W-:Y:S01]  /*5c80*/  MOV R11, UR5 ;  /* 0x00000005000b7c02 */ /* 0x010fe20008000f00 */
[----:B------:R-:W-:Y:S02]  /*5c90*/  IMAD.U32 R10, RZ, RZ, UR4 ;  /* 0x00000004ff0a7e24 */ /* 0x000fe4000f8e00ff */
[----:B------:R-:W-:Y:S07]  /*5ca0*/  LEPC R20, `(.L_x_94) ;  /* 0x000000001014794e */ /* 0x000fee0000000000 */
[----:B--2---:R-:W-:Y:S05]  /*5cb0*/  CALL.ABS.NOINC R2 ;  /* 0x0000000002007343 */ /* 0x004fea0003c00000 */
.L_x_94:
[----:B------:R-:W-:Y:S05]  /*5cc0*/  BSYNC.RECONVERGENT B6 ;  /* 0x0000000000067941 */ /* 0x000fea0003800200 */
.L_x_93:
[----:B------:R-:W-:Y:S01]  /*5cd0*/  R2UR UR4, R49 ;  /* 0x00000000310472ca */ /* 0x000fe200000e0000 */
[----:B------:R-:W-:Y:S01]  /*5ce0*/  UISETP.NE.U32.AND UP0, UPT, UR62, URZ, UPT ;  /* 0x000000ff3e00728c */ /* 0x000fe2000bf05070 */
[----:B------:R-:W-:Y:S02]  /*5cf0*/  ISETP.NE.U32.AND P4, PT, R42, RZ, PT ;  /* 0x000000ff2a00720c */ /* 0x000fe40003f85070 */
[----:B------:R-:W-:Y:S01]  /*5d00*/  ISETP.NE.U32.AND P2, PT, RZ, UR56, PT ;  /* 0x00000038ff007c0c */ /* 0x000fe2000bf45070 */
[----:B------:R-:W-:Y:S01]  /*5d10*/  UISETP.NE.AND.EX UP1, UPT, UR63, URZ, UPT, UP0 ;  /* 0x000000ff3f00728c */ /* 0x000fe2000bf25300 */
[----:B------:R-:W-:Y:S01]  /*5d20*/  ISETP.NE.AND.EX P4, PT, R43, RZ, PT, P4 ;  /* 0x000000ff2b00720c */ /* 0x000fe20003f85340 */
[----:B------:R-:W-:Y:S01]  /*5d30*/  UPLOP3.LUT UP0, UPT, UPT, UPT, UPT, 0x40, 0x4 ;  /* 0x000000000004789c */ /* 0x000fe20003f0e870 */
[----:B------:R-:W-:Y:S05]  /*5d40*/  ISETP.NE.AND.EX P2, PT, RZ, UR57, PT, P2 ;  /* 0x00000039ff007c0c */ /* 0x000fea000bf45320 */
[----:B------:R-:W-:Y:S06]  /*5d50*/  UISETP.NE.AND UP2, UPT, UR4, URZ, UPT ;  /* 0x000000ff0400728c */ /* 0x000fec000bf45270 */
[----:B------:R-:W-:Y:S05]  /*5d60*/  PLOP3.LUT P1, PT, PT, PT, UP2, 0x80, 0x8 ;  /* 0x000000000008781c */ /* 0x000fea0003f2f028 */
[----:B------:R-:W-:Y:S06]  /*5d70*/  @UP2 UPLOP3.LUT UP0, UPT, UPT, UPT, UP1, 0x80, 0x8 ;  /* 0x000000000008289c */ /* 0x000fec0003f0f010 */
[----:B------:R-:W-:Y:S01]  /*5d80*/  PLOP3.LUT P0, PT, PT, PT, UP0, 0x80, 0x8 ;  /* 0x000000000008781c */ /* 0x000fe20003f0f008 */
[----:B------:R-:W-:Y:S01]  /*5d90*/  @!UPT UIADD3 URZ, UPT, UPT, URZ, URZ, URZ ;  /* 0x000000fffffff290 */ /* 0x000fe2000fffe0ff */
[----:B------:R-:W-:Y:S11]  /*5da0*/  BRA.U !UP1, `(.L_x_96) ;  /* 0x00000001093c7547 */ /* 0x000ff6000b800000 */
[----:B------:R-:W-:Y:S01]  /*5db0*/  UISETP.NE.U32.AND UP0, UPT, UR56, URZ, UPT ;  /* 0x000000ff3800728c */ /* 0x000fe2000bf05070 */
[----:B-1----:R-:W-:Y:S01]  /*5dc0*/  HFMA2 R0, -RZ, RZ, 0, 5.9604644775390625e-08 ;  /* 0x00000001ff007431 */ /* 0x002fe200000001ff */
[----:B------:R-:W1:Y:S01]  /*5dd0*/  LDCU.64 UR8, c[0x0][0x358] ;  /* 0x00006b00ff0877ac */ /* 0x000e620008000a00 */
[----:B------:R-:W-:Y:S01]  /*5de0*/  IMAD.MOV.U32 R45, RZ, RZ, 0x1 ;  /* 0x00000001ff2d7424 */ /* 0x000fe200078e00ff */
[----:B------:R-:W-:Y:S06]  /*5df0*/  UISETP.NE.AND.EX UP0, UPT, UR57, URZ, UPT, UP0 ;  /* 0x000000ff3900728c */ /* 0x000fec000bf05300 */
[----:B------:R-:W-:Y:S05]  /*5e00*/  PLOP3.LUT P3, PT, PT, PT, UP0, 0x80, 0x8 ;  /* 0x000000000008781c */ /* 0x000fea0003f6f008 */
[----:B------:R-:W2:Y:S01]  /*5e10*/  @UP0 LDCU.64 UR4, c[0x0][0x888] ;  /* 0x00011100ff0407ac */ /* 0x000ea20008000a00 */
[----:B------:R-:W-:Y:S07]  /*5e20*/  @UP0 UIMAD UR6, UR36, UR62, URZ ;  /* 0x0000003e240602a4 */ /* 0x000fee000f8e02ff */
[----:B------:R-:W-:Y:S01]  /*5e30*/  @!P3 PRMT R45, R0, 0x7610, R45 ;  /* 0x00007610002db816 */ /* 0x000fe2000000002d */
[----:B--2---:R-:W-:Y:S06]  /*5e40*/  @UP0 UIMAD.WIDE UR4, UR6, 0x4, UR4 ;  /* 0x00000004060408a5 */ /* 0x004fec000f8e0204 */
[----:B------:R-:W-:Y:S01]  /*5e50*/  IMAD.U32 R2, RZ, RZ, UR4 ;  /* 0x00000004ff027e24 */ /* 0x000fe2000f8e00ff */
[----:B------:R-:W-:Y:S04]  /*5e60*/  MOV R3, UR5 ;  /* 0x0000000500037c02 */ /* 0x000fe80008000f00 */
[----:B------:R-:W2:Y:S01]  /*5e70*/  @!UP0 LDCU UR4, c[0x0][0x880] ;  /* 0x00011000ff0487ac */ /* 0x000ea20008000800 */
[----:B-1---5:R3:W5:Y:S02]  /*5e80*/  @P3 LDG.E R27, desc[UR8][R2.64] ;  /* 0x00000008021b3981 */ /* 0x022764000c1e1900 */
[----:B--23--:R-:W-:Y:S02]  /*5e90*/  @!P3 IMAD.U32 R27, RZ, RZ, UR4 ;  /* 0x00000004ff1bbe24 */ /* 0x00cfe4000f8e00ff */
.L_x_96:
[----:B------:R-:W-:Y:S05]  /*5ea0*/  @!P4 BRA `(.L_x_97) ;  /* 0x000000000024c947 */ /* 0x000fea0003800000 */
[----:B------:R-:W-:Y:S01]  /*5eb0*/  ISETP.NE.U32.AND P3, PT, R40, RZ, PT ;  /* 0x000000ff2800720c */ /* 0x000fe20003f65070 */
[----:B------:R-:W2:Y:S03]  /*5ec0*/  LDCU.64 UR4, c[0x0][0x358] ;  /* 0x00006b00ff0477ac */ /* 0x000ea60008000a00 */
[----:B------:R-:W-:Y:S11]  /*5ed0*/  ISETP.NE.AND.EX P3, PT, R41, RZ, PT, P3 ;  /* 0x000000ff2900720c */ /* 0x000ff60003f65330 */
[----:B------:R-:W-:Y:S02]  /*5ee0*/  @!UPT UIADD3 URZ, UPT, UPT, URZ, URZ, URZ ;  /* 0x000000fffffff290 */ /* 0x000fe4000fffe0ff */
[----:B------:R-:W3:Y:S01]  /*5ef0*/  @P3 LDC.64 R2, c[0x0][0x8a8] ;  /* 0x00022a00ff023b82 */ /* 0x000ee20000000a00 */
[----:B-1----:R-:W-:Y:S04]  /*5f00*/  @P3 IMAD R0, R42, UR36, RZ ;  /* 0x000000242a003c24 */ /* 0x002fe8000f8e02ff */
[----:B---3--:R-:W-:Y:S05]  /*5f10*/  @P3 IMAD.WIDE R2, R0, 0x4, R2 ;  /* 0x0000000400023825 */ /* 0x008fea00078e0202 */
[----:B--2--5:R2:W5:Y:S02]  /*5f20*/  @P3 LDG.E R24, desc[UR4][R2.64] ;  /* 0x0000000402183981 */ /* 0x024564000c1e1900 */
[----:B--2---:R-:W3:Y:S02]  /*5f30*/  @!P3 LDC R24, c[0x0][0x8a0] ;  /* 0x00022800ff18bb82 */ /* 0x004ee40000000800 */
.L_x_97:
[----:B-----5:R-:W-:Y:S01]  /*5f40*/  FSETP.NEU.AND P3, PT, R27, RZ, PT ;  /* 0x000000ff1b00720b */ /* 0x020fe20003f6d000 */
[----:B------:R-:W-:Y:S01]  /*5f50*/  IMAD.SHL.U32 R62, R44, 0x2, RZ ;  /* 0x000000022c3e7824 */ /* 0x000fe200078e00ff */
[----:B------:R-:W-:Y:S01]  /*5f60*/  SEL R4, RZ, 0xffffffff, P2 ;  /* 0xffffffffff047807 */ /* 0x000fe20001000000 */
[----:B------:R-:W-:Y:S01]  /*5f70*/  BSSY B1, `(.L_x_98) ;  /* 0x0000036000017945 */ /* 0x000fe20003800000 */
[----:B------:R-:W-:Y:S01]  /*5f80*/  @P1 LOP3.LUT P2, RZ, R45, 0xff, RZ, 0xc0, !PT ;  /* 0x000000ff2dff1812 */ /* 0x000fe2000784c0ff */
[----:B------:R-:W-:Y:S01]  /*5f90*/  VIADD R60, R62, UR44 ;  /* 0x0000002c3e3c7c36 */ /* 0x000fe20008000000 */
[----:B-1----:R-:W-:Y:S01]  /*5fa0*/  @P1 SEL R0, RZ, 0xffffffff, P3 ;  /* 0xffffffffff001807 */ /* 0x002fe20001800000 */
[----:B------:R-:W-:Y:S01]  /*5fb0*/  IMAD.MOV.U32 R63, RZ, RZ, 0x1 ;  /* 0x00000001ff3f7424 */ /* 0x000fe200078e00ff */
[----:B------:R-:W-:Y:S01]  /*5fc0*/  LOP3.LUT R55, R55, 0x1, RZ, 0x3c, !PT ;  /* 0x0000000137377812 */ /* 0x000fe200078e3cff */
[----:B------:R-:W-:Y:S01]  /*5fd0*/  IMAD.MOV.U32 R61, RZ, RZ, RZ ;  /* 0x000000ffff3d7224 */ /* 0x000fe200078e00ff */
[----:B------:R-:W-:Y:S02]  /*5fe0*/  @P0 SEL R0, R4, R0, !P2 ;  /* 0x0000000004000207 */ /* 0x000fe40005000000 */
[----:B------:R-:W-:Y:S02]  /*5ff0*/  CS2R R38, SRZ ;  /* 0x0000000000267805 */ /* 0x000fe4000001ff00 */
[----:B------:R-:W-:Y:S02]  /*6000*/  LEA R26, R22, UR44, 0x3 ;  /* 0x0000002c161a7c11 */ /* 0x000fe4000f8e18ff */
[----:B------:R-:W-:Y:S02]  /*6010*/  CS2R R36, SRZ ;  /* 0x0000000000247805 */ /* 0x000fe4000001ff00 */
[----:B------:R-:W-:Y:S02]  /*6020*/  @P1 LOP3.LUT R0, R0, 0x1, RZ, 0xc0, !PT ;  /* 0x0000000100001812 */ /* 0x000fe400078ec0ff */
[----:B------:R-:W-:Y:S02]  /*6030*/  CS2R R30, SRZ ;  /* 0x00000000001e7805 */ /* 0x000fe4000001ff00 */
[----:B------:R-:W-:Y:S02]  /*6040*/  SHF.L.U32 R2, R54, 0x1f, RZ ;  /* 0x0000001f36027819 */ /* 0x000fe400000006ff */
[----:B------:R-:W-:Y:S02]  /*6050*/  CS2R R28, SRZ ;  /* 0x00000000001c7805 */ /* 0x000fe4000001ff00 */
[----:B------:R-:W-:Y:S01]  /*6060*/  ISETP.NE.U32.OR P5, PT, R0, 0x1, !P1 ;  /* 0x000000010000780c */ /* 0x000fe20004fa5470 */
[----:B------:R-:W-:Y:S01]  /*6070*/  IMAD.IADD R59, R56, 0x1, R60 ;  /* 0x00000001383b7824 */ /* 0x000fe200078e023c */
[----:B------:R-:W-:Y:S02]  /*6080*/  PLOP3.LUT P2, PT, PT, PT, UP1, 0x80, 0x8 ;  /* 0x000000000008781c */ /* 0x000fe40003f4f018 */
[----:B------:R-:W-:Y:S02]  /*6090*/  LEA.HI R25, R22, R22, RZ, 0x1 ;  /* 0x0000001616197211 */ /* 0x000fe400078f08ff */
[----:B------:R-:W-:Y:S02]  /*60a0*/  LOP3.LUT P4, R51, R45, 0xff, RZ, 0xc0, !PT ;  /* 0x000000ff2d337812 */ /* 0x000fe4000788c0ff */
[----:B------:R-:W-:Y:S02]  /*60b0*/  SEL R3, RZ, 0xffffffff, P3 ;  /* 0xffffffffff037807 */ /* 0x000fe40001800000 */
[----:B------:R-:W-:Y:S03]  /*60c0*/  P2R R58, PR, RZ, 0x20 ;  /* 0x00000020ff3a7803 */ /* 0x000fe60000000000 */
[----:B------:R-:W-:Y:S02]  /*60d0*/  @P5 SHF.L.U32 R0, R55, 0x1f, RZ ;  /* 0x0000001f37005819 */ /* 0x000fe400000006ff */
[----:B------:R-:W-:Y:S02]  /*60e0*/  @P2 SEL R3, R4, R3, !P4 ;  /* 0x0000000304032207 */ /* 0x000fe40006000000 */
[----:B------:R1:W2:Y:S02]  /*60f0*/  @P5 SYNCS.PHASECHK.TRANS64.TRYWAIT P1, [UR44+0x50], R0 ;  /* 0x00005000ff0055a7 */ /* 0x0002a4000802112c */
[----:B------:R-:W-:Y:S04]  /*6100*/  LOP3.LUT R3, R3, 0x1, RZ, 0xc0, !PT ;  /* 0x0000000103037812 */ /* 0x000fe800078ec0ff */
[----:B------:R-:W-:Y:S04]  /*6110*/  ISETP.NE.U32.AND P2, PT, R3, 0x1, PT ;  /* 0x000000010300780c */ /* 0x000fe80003f45070 */
[----:B------:R-:W-:Y:S01]  /*6120*/  P2R R64, PR, RZ, 0x4 ;  /* 0x00000004ff407803 */ /* 0x000fe20000000000 */
[----:B------:R4:W3:Y:S01]  /*6130*/  SYNCS.PHASECHK.TRANS64.TRYWAIT P0, [R26+URZ+0xc0], R2 ;  /* 0x0000c0021a0075a7 */ /* 0x0008e200080011ff */
[C---:B-1----:R-:W-:Y:S01]  /*6140*/  IMAD.SHL.U32 R0, R25.reuse, 0x40, RZ ;  /* 0x0000004019007824 */ /* 0x042fe200078e00ff */
[----:B------:R-:W-:Y:S04]  /*6150*/  LOP3.LUT R25, R25, 0xffe, RZ, 0xc0, !PT ;  /* 0x00000ffe19197812 */ /* 0x000fe800078ec0ff */
[----:B------:R-:W-:Y:S01]  /*6160*/  LOP3.LUT R0, R0, 0xffffff80, RZ, 0xc0, !PT ;  /* 0xffffff8000007812 */ /* 0x000fe200078ec0ff */
[----:B------:R-:W-:Y:S04]  /*6170*/  IMAD.IADD R25, R22, 0x1, -R25 ;  /* 0x0000000116197824 */ /* 0x000fe800078e0a19 */
[----:B------:R-:W-:Y:S04]  /*6180*/  IMAD.IADD R0, R23, 0x1, R0 ;  /* 0x0000000117007824 */ /* 0x000fe800078e0200 */
[----:B------:R-:W-:Y:S01]  /*6190*/  IMAD R25, R25, 0x100000, R0 ;  /* 0x0010000019197824 */ /* 0x000fe200078e0200 */
[----:B--2---:R-:W-:Y:S01]  /*61a0*/  @P5 SEL R63, RZ, 0x1, !P1 ;  /* 0x00000001ff3f5807 */ /* 0x004fe20004800000 */
[----:B----4-:R-:W-:Y:S06]  /*61b0*/  @!P5 BRA `(.L_x_99) ;  /* 0x000000000044d947 */ /* 0x010fec0003800000 */
[----:B------:R-:W-:Y:S01]  /*61c0*/  IMAD.MOV.U32 R38, RZ, RZ, RZ ;  /* 0x000000ffff267224 */ /* 0x000fe200078e00ff */
[----:B------:R-:W-:Y:S01]  /*61d0*/  ISETP.NE.AND P1, PT, R63, RZ, PT ;  /* 0x000000ff3f00720c */ /* 0x000fe20003f25270 */
[----:B------:R-:W-:Y:S01]  /*61e0*/  BSSY B0, `(.L_x_100) ;  /* 0x0000008000007945 */ /* 0x000fe20003800000 */
[----:B------:R-:W-:Y:S02]  /*61f0*/  CS2R R30, SRZ ;  /* 0x00000000001e7805 */ /* 0x000fe4000001ff00 */
[----:B------:R-:W-:Y:S02]  /*6200*/  CS2R R28, SRZ ;  /* 0x00000000001c7805 */ /* 0x000fe4000001ff00 */
[----:B------:R-:W-:Y:S07]  /*6210*/  CS2R R36, SRZ ;  /* 0x0000000000247805 */ /* 0x000fee000001ff00 */
[----:B------:R-:W-:Y:S05]  /*6220*/  @P1 BRA `(.L_x_101) ;  /* 0x00000000000c1947 */ /* 0x000fea0003800000 */
[----:B------:R-:W-:Y:S04]  /*6230*/  SHF.L.U32 R3, R55, 0x1f, RZ ;  /* 0x0000001f37037819 */ /* 0x000fe800000006ff */
[----:B------:R-:W1:Y:S02]  /*6240*/  SYNCS.PHASECHK.TRANS64.TRYWAIT P1, [UR44+0x50], R3 ;  /* 0x00005003ff0075a7 */ /* 0x000e64000802112c */
[----:B-1----:R-:W-:Y:S05]  /*6250*/  @!P1 BRA `(.L_x_102) ;  /* 0x0000002c00cc9947 */ /* 0x002fea0003800000 */
.L_x_101:
[----:B------:R-:W-:Y:S05]  /*6260*/  BSYNC B0 ;  /* 0x0000000000007941 */ /* 0x000fea0003800000 */
.L_x_100:
[----:B------:R-:W-:Y:S01]  /*6270*/  ISETP.NE.AND P1, PT, R64, RZ, PT ;  /* 0x000000ff4000720c */ /* 0x000fe20003f25270 */
[----:B------:R-:W-:Y:S11]  /*6280*/  HFMA2 R61, -RZ, RZ, 0, 5.9604644775390625e-08 ;  /* 0x00000001ff3d7431 */ /* 0x000ff600000001ff */
[----:B------:R-:W-:Y:S01]  /*6290*/  @!UPT UIADD3 URZ, UPT, UPT, URZ, URZ, URZ ;  /* 0x000000fffffff290 */ /* 0x000fe2000fffe0ff */
[----:B------:R-:W-:Y:S05]  /*62a0*/  @P1 WARPSYNC.ALL ;  /* 0x0000000000001948 */ /* 0x000fea0003800000 */
[----:B------:R2:W4:Y:S04]  /*62b0*/  @P1 LDSM.16.M88.4 R28, [R62+UR44+0x200] ;  /* 0x0002002c3e1c183b */ /* 0x0005280008000200 */
[----:B------:R2:W1:Y:S02]  /*62c0*/  @P1 LDSM.16.M88.4 R36, [R59+0x200] ;  /* 0x000200003b24183b */ /* 0x0004640000000200 */
.L_x_99:
[----:B------:R-:W-:Y:S05]  /*62d0*/  BSYNC B1 ;  /* 0x0000000000017941 */ /* 0x000fea0003800000 */
.L_x_98:
[----:B-1----:R-:W-:Y:S04]  /*62e0*/  SHF.R.U32.HI R0, RZ, 0x15, R25 ;  /* 0x00000015ff007819 */ /* 0x002fe80000011619 */
[----:B------:R-:W-:Y:S01]  /*62f0*/  LOP3.LUT P1, RZ, R0, 0x3, R46, 0x48, !PT ;  /* 0x0000000300ff7812 */ /* 0x000fe2000782482e */
[----:B------:R-:W-:Y:S01]  /*6300*/  @!UPT UIADD3 URZ, UPT, UPT, URZ, URZ, URZ ;  /* 0x000000fffffff290 */ /* 0x000fe2000fffe0ff */
[----:B---3--:R-:W-:Y:S11]  /*6310*/  @P0 BRA `(.L_x_103) ;  /* 0x0000000000080947 */ /* 0x008ff60003800000 */
[----:B------:R-:W1:Y:S02]  /*6320*/  SYNCS.PHASECHK.TRANS64.TRYWAIT P0, [R26+URZ+0xc0], R2 ;  /* 0x0000c0021a0075a7 */ /* 0x000e6400080011ff */
[----:B-1----:R-:W-:Y:S05]  /*6330*/  @!P0 BRA `(.L_x_104) ;  /* 0x0000002c00ac8947 */ /* 0x002fea0003800000 */
.L_x_103:
[----:B------:R-:W-:Y:S05]  /*6340*/  @!P1 BRA `(.L_x_105) ;  /* 0x0000000000409947 */ /* 0x000fea0003800000 */
[----:B------:R-:W3:Y:S01]  /*6350*/  LDCU.64 UR8, c[0x4][0x70] ;  /* 0x01000e00ff0877ac */ /* 0x000ee20008000a00 */
[----:B------:R-:W-:Y:S01]  /*6360*/  MOV R3, 0x0 ;  /* 0x0000000000037802 */ /* 0x000fe20000000f00 */
[----:B------:R-:W-:Y:S02]  /*6370*/  HFMA2 R12, -RZ, RZ, 0, 5.9604644775390625e-08 ;  /* 0x00000001ff0c7431 */ /* 0x000fe400000001ff */
[----:B------:R-:W-:Y:S02]  /*6380*/  IMAD.MOV.U32 R8, RZ, RZ, 0x192 ;  /* 0x00000192ff087424 */ /* 0x000fe400078e00ff */
[----:B------:R-:W-:Y:S01]  /*6390*/  IMAD.MOV.U32 R13, RZ, RZ, RZ ;  /* 0x000000ffff0d7224 */ /* 0x000fe200078e00ff */
[----:B------:R-:W5:Y:S01]  /*63a0*/  LDCU.64 UR6, c[0x4][0x78] ;  /* 0x01000f00ff0677ac */ /* 0x000f620008000a00 */
[----:B-1----:R-:W1:Y:S01]  /*63b0*/  LDC.64 R2, c[0x4][R3] ;  /* 0x0100000003027b82 */ /* 0x002e620000000a00 */
[----:B------:R-:W2:Y:S01]  /*63c0*/  LDCU.64 UR4, c[0x4][0x10] ;  /* 0x01000200ff0477ac */ /* 0x000ea20008000a00 */
[----:B---3--:R-:W-:Y:S01]  /*63d0*/  MOV R5, UR9 ;  /* 0x0000000900057c02 */ /* 0x008fe20008000f00 */
[----:B------:R-:W-:Y:S01]  /*63e0*/  IMAD.U32 R4, RZ, RZ, UR8 ;  /* 0x00000008ff047e24 */ /* 0x000fe2000f8e00ff */
[----:B-----5:R-:W-:Y:S01]  /*63f0*/  MOV R7, UR7 ;  /* 0x0000000700077c02 */ /* 0x020fe20008000f00 */
[----:B------:R-:W-:Y:S01]  /*6400*/  IMAD.U32 R6, RZ, RZ, UR6 ;  /* 0x00000006ff067e24 */ /* 0x000fe2000f8e00ff */
[----:B--2---:R-:W-:Y:S01]  /*6410*/  MOV R11, UR5 ;  /* 0x00000005000b7c02 */ /* 0x004fe20008000f00 */
[----:B------:R-:W-:Y:S02]  /*6420*/  IMAD.U32 R10, RZ, RZ, UR4 ;  /* 0x00000004ff0a7e24 */ /* 0x000fe4000f8e00ff */
[----:B------:R-:W-:Y:S07]  /*6430*/  LEPC R20, `(.L_x_105) ;  /* 0x000000001014794e */ /* 0x000fee0000000000 */
[----:B-1--4-:R-:W-:Y:S05]  /*6440*/  CALL.ABS.NOINC R2 ;  /* 0x0000000002007343 */ /* 0x012fea0003c00000 */
.L_x_105:
[----:B------:R-:W-:Y:S05]  /*6450*/  WARPSYNC.ALL ;  /* 0x0000000000007948 */ /* 0x000fea0003800000 */
[----:B------:R-:W-:Y:S01]  /*6460*/  R2UR UR4, R25 ;  /* 0x00000000190472ca */ /* 0x000fe200000e0000 */
[--C-:B----4-:R-:W-:Y:S01]  /*6470*/  HADD2.F32 R3, -RZ, R28.reuse.H0_H0 ;  /* 0x2000001cff037230 */ /* 0x110fe20000004100 */
[----:B------:R-:W-:Y:S01]  /*6480*/  ISETP.NE.AND P0, PT, R57, RZ, PT ;  /* 0x000000ff3900720c */ /* 0x000fe20003f05270 */
[--C-:B------:R-:W-:Y:S01]  /*6490*/  HADD2.F32 R20, -RZ, R29.reuse.H0_H0 ;  /* 0x2000001dff147230 */ /* 0x100fe20000004100 */
[----:B------:R-:W-:Y:S01]  /*64a0*/  BSSY.RECONVERGENT B0, `(.L_x_106) ;  /* 0x000004c000007945 */ /* 0x000fe20003800200 */
[----:B------:R-:W-:Y:S08]  /*64b0*/  HADD2.F32 R21, -RZ, R29.H1_H1 ;  /* 0x3000001dff157230 */ /* 0x000ff00000004100 */
[----:B------:R-:W3:Y:S02]  /*64c0*/  LDTM.16dp256bit.x4 R4, tmem[UR4] ;  /* 0x00000004000479ee */ /* 0x000ee40008120000 */
[C---:B---3--:R-:W-:Y:S01]  /*64d0*/  FMUL R0, R24.reuse, R4 ;  /* 0x0000000418007220 */ /* 0x048fe20000400000 */
[----:B------:R-:W-:Y:S02]  /*64e0*/  HADD2.F32 R4, -RZ, R28.H1_H1 ;  /* 0x3000001cff047230 */ /* 0x000fe40000004100 */
[C---:B-1----:R-:W-:Y:S01]  /*64f0*/  FMUL R2, R24.reuse, R5 ;  /* 0x0000000518027220 */ /* 0x042fe20000400000 */
[C---:B------:R-:W-:Y:S01]  /*6500*/  FMUL R7, R24.reuse, R7 ;  /* 0x0000000718077220 */ /* 0x040fe20000400000 */
[C---:B------:R-:W-:Y:S01]  /*6510*/  FFMA R0, R27.reuse, R3, R0 ;  /* 0x000000031b007223 */ /* 0x040fe20000000000 */
[C---:B------:R-:W-:Y:S01]  /*6520*/  FMUL R3, R24.reuse, R6 ;  /* 0x0000000618037220 */ /* 0x040fe20000400000 */
[C---:B------:R-:W-:Y:S01]  /*6530*/  FFMA R2, R27.reuse, R4, R2 ;  /* 0x000000041b027223 */ /* 0x040fe20000000002 */
[C---:B------:R-:W-:Y:S01]  /*6540*/  FMUL R4, R24.reuse, R8 ;  /* 0x0000000818047220 */ /* 0x040fe20000400000 */
[C---:B------:R-:W-:Y:S01]  /*6550*/  FMUL R8, R24.reuse, R12 ;  /* 0x0000000c18087220 */ /* 0x040fe20000400000 */
[C---:B------:R-:W-:Y:S01]  /*6560*/  FFMA R3, R27.reuse, R20, R3 ;  /* 0x000000141b037223 */ /* 0x040fe20000000003 */
[----:B------:R-:W-:Y:S01]  /*6570*/  FMUL R12, R24, R16 ;  /* 0x00000010180c7220 */ /* 0x000fe20000400000 */
[--C-:B------:R-:W-:Y:S01]  /*6580*/  HADD2.F32 R16, -RZ, R30.reuse.H0_H0 ;  /* 0x2000001eff107230 */ /* 0x100fe20000004100 */
[----:B------:R-:W-:Y:S01]  /*6590*/  F2FP.F16.F32.PACK_AB R32, R2, R0 ;  /* 0x000000000220723e */ /* 0x000fe200000000ff */
[----:B------:R-:W-:Y:S02]  /*65a0*/  HADD2.F32 R0, -RZ, R30.H1_H1 ;  /* 0x3000001eff007230 */ /* 0x000fe40000004100 */
[C---:B------:R-:W-:Y:S01]  /*65b0*/  FFMA R7, R27.reuse, R21, R7 ;  /* 0x000000151b077223 */ /* 0x040fe20000000007 */
[C---:B------:R-:W-:Y:S01]  /*65c0*/  FMUL R5, R24.reuse, R9 ;  /* 0x0000000918057220 */ /* 0x040fe20000400000 */
[--C-:B------:R-:W-:Y:S02]  /*65d0*/  HADD2.F32 R2, -RZ, R31.reuse.H0_H0 ;  /* 0x2000001fff027230 */ /* 0x100fe40000004100 */
[C---:B------:R-:W-:Y:S01]  /*65e0*/  FFMA R4, R27.reuse, R16, R4 ;  /* 0x000000101b047223 */ /* 0x040fe20000000004 */
[C---:B------:R-:W-:Y:S01]  /*65f0*/  FMUL R6, R24.reuse, R10 ;  /* 0x0000000a18067220 */ /* 0x040fe20000400000 */
[C---:B------:R-:W-:Y:S01]  /*6600*/  FFMA R5, R27.reuse, R0, R5 ;  /* 0x000000001b057223 */ /* 0x040fe20000000005 */
[----:B------:R-:W-:Y:S02]  /*6610*/  HADD2.F32 R16, -RZ, R31.H1_H1 ;  /* 0x3000001fff107230 */ /* 0x000fe40000004100 */
[C---:B------:R-:W-:Y:S01]  /*6620*/  FMUL R11, R24.reuse, R11 ;  /* 0x0000000b180b7220 */ /* 0x040fe20000400000 */
[----:B------:R-:W-:Y:S01]  /*6630*/  FFMA R6, R27, R2, R6 ;  /* 0x000000021b067223 */ /* 0x000fe20000000006 */
[--C-:B------:R-:W-:Y:S01]  /*6640*/  HADD2.F32 R0, -RZ, R36.reuse.H0_H0 ;  /* 0x20000024ff007230 */ /* 0x100fe20000004100 */
[----:B------:R-:W-:Y:S01]  /*6650*/  F2FP.F16.F32.PACK_AB R33, R7, R3 ;  /* 0x000000030721723e */ /* 0x000fe200000000ff */
[----:B------:R-:W-:Y:S02]  /*6660*/  HADD2.F32 R2, -RZ, R36.H1_H1 ;  /* 0x30000024ff027230 */ /* 0x000fe40000004100 */
[C---:B------:R-:W-:Y:S01]  /*6670*/  FMUL R9, R24.reuse, R13 ;  /* 0x0000000d18097220 */ /* 0x040fe20000400000 */
[--C-:B------:R-:W-:Y:S02]  /*6680*/  HADD2.F32 R3, -RZ, R37.reuse.H0_H0 ;  /* 0x20000025ff037230 */ /* 0x100fe40000004100 */
[C---:B------:R-:W-:Y:S01]  /*6690*/  FMUL R10, R24.reuse, R14 ;  /* 0x0000000e180a7220 */ /* 0x040fe20000400000 */
[C---:B------:R-:W-:Y:S01]  /*66a0*/  FFMA R11, R27.reuse, R16, R11 ;  /* 0x000000101b0b7223 */ /* 0x040fe2000000000b */
[C---:B------:R-:W-:Y:S01]  /*66b0*/  FFMA R8, R27.reuse, R0, R8 ;  /* 0x000000001b087223 */ /* 0x040fe20000000008 */
[C---:B------:R-:W-:Y:S01]  /*66c0*/  FFMA R9, R27.reuse, R2, R9 ;  /* 0x000000021b097223 */ /* 0x040fe20000000009 */
[----:B------:R-:W-:Y:S02]  /*66d0*/  HADD2.F32 R0, -RZ, R37.H1_H1 ;  /* 0x30000025ff007230 */ /* 0x000fe40000004100 */
[----:B------:R-:W-:Y:S01]  /*66e0*/  FFMA R10, R27, R3, R10 ;  /* 0x000000031b0a7223 */ /* 0x000fe2000000000a */
[C---:B------:R-:W-:Y:S01]  /*66f0*/  FMUL R15, R24.reuse, R15 ;  /* 0x0000000f180f7220 */ /* 0x040fe20000400000 */
[--C-:B------:R-:W-:Y:S01]  /*6700*/  HADD2.F32 R2, -RZ, R38.reuse.H0_H0 ;  /* 0x20000026ff027230 */ /* 0x100fe20000004100 */
[----:B------:R-:W-:Y:S01]  /*6710*/  F2FP.F16.F32.PACK_AB R34, R5, R4 ;  /* 0x000000040522723e */ /* 0x000fe200000000ff */
[----:B------:R-:W-:Y:S02]  /*6720*/  HADD2.F32 R3, -RZ, R38.H1_H1 ;  /* 0x30000026ff037230 */ /* 0x000fe40000004100 */
[C---:B------:R-:W-:Y:S01]  /*6730*/  FMUL R13, R24.reuse, R17 ;  /* 0x00000011180d7220 */ /* 0x040fe20000400000 */
[--C-:B------:R-:W-:Y:S02]  /*6740*/  HADD2.F32 R4, -RZ, R39.reuse.H0_H0 ;  /* 0x20000027ff047230 */ /* 0x100fe40000004100 */
[C---:B------:R-:W-:Y:S01]  /*6750*/  FMUL R14, R24.reuse, R18 ;  /* 0x00000012180e7220 */ /* 0x040fe20000400000 */
[----:B------:R-:W-:Y:S02]  /*6760*/  HADD2.F32 R5, -RZ, R39.H1_H1 ;  /* 0x30000027ff057230 */ /* 0x000fe40000004100 */
[C---:B------:R-:W-:Y:S01]  /*6770*/  FFMA R15, R27.reuse, R0, R15 ;  /* 0x000000001b0f7223 */ /* 0x040fe2000000000f */
[----:B------:R-:W-:Y:S01]  /*6780*/  FMUL R19, R24, R19 ;  /* 0x0000001318137220 */ /* 0x000fe20000400000 */
[C---:B------:R-:W-:Y:S01]  /*6790*/  FFMA R12, R27.reuse, R2, R12 ;  /* 0x000000021b0c7223 */ /* 0x040fe2000000000c */
[C---:B------:R-:W-:Y:S01]  /*67a0*/  FFMA R13, R27.reuse, R3, R13 ;  /* 0x000000031b0d7223 */ /* 0x040fe2000000000d */
[C---:B------:R-:W-:Y:S01]  /*67b0*/  FFMA R14, R27.reuse, R4, R14 ;  /* 0x000000041b0e7223 */ /* 0x040fe2000000000e */
[----:B------:R-:W-:Y:S01]  /*67c0*/  FFMA R19, R27, R5, R19 ;  /* 0x000000051b137223 */ /* 0x000fe20000000013 */
[----:B------:R-:W-:Y:S02]  /*67d0*/  F2FP.F16.F32.PACK_AB R35, R11, R6 ;  /* 0x000000060b23723e */ /* 0x000fe400000000ff */
[----:B------:R-:W-:Y:S02]  /*67e0*/  F2FP.F16.F32.PACK_AB R8, R9, R8 ;  /* 0x000000080908723e */ /* 0x000fe400000000ff */
[----:B------:R-:W-:Y:S01]  /*67f0*/  F2FP.F16.F32.PACK_AB R9, R15, R10 ;  /* 0x0000000a0f09723e */ /* 0x000fe200000000ff */
[----:B------:R1:W-:Y:S01]  /*6800*/  STSM.16.M88.4 [R60+0x200], R32 ;  /* 0x000200203c007844 */ /* 0x0003e20000000200 */
[----:B------:R-:W-:Y:S02]  /*6810*/  F2FP.F16.F32.PACK_AB R10, R13, R12 ;  /* 0x0000000c0d0a723e */ /* 0x000fe400000000ff */
[----:B------:R-:W-:Y:S05]  /*6820*/  F2FP.F16.F32.PACK_AB R11, R19, R14 ;  /* 0x0000000e130b723e */ /* 0x000fea00000000ff */
[----:B------:R1:W-:Y:S01]  /*6830*/  STSM.16.M88.4 [R59+0x200], R8 ;  /* 0x000200083b007844 */ /* 0x0003e20000000200 */
[----:B------:R-:W-:Y:S01]  /*6840*/  @!PT LDS RZ, [RZ] ;  /* 0x00000000fffff984 */ /* 0x000fe20000000800 */
[----:B------:R-:W-:Y:S01]  /*6850*/  @!PT LDS RZ, [RZ] ;  /* 0x00000000fffff984 */ /* 0x000fe20000000800 */
[----:B------:R-:W-:Y:S01]  /*6860*/  @!PT LDS RZ, [RZ] ;  /* 0x00000000fffff984 */ /* 0x000fe20000000800 */
[----:B------:R-:W-:Y:S01]  /*6870*/  @!PT LDS RZ, [RZ] ;  /* 0x00000000fffff984 */ /* 0x000fe20000000800 */
[----:B------:R3:W-:Y:S07]  /*6880*/  MEMBAR.ALL.CTA ;  /* 0x0000000000007992 */ /* 0x0007ee0000008000 */
[----:B---3--:R-:W3:Y:S02]  /*6890*/  FENCE.VIEW.ASYNC.S ;  /* 0x00000000000073c6 */ /* 0x008ee40000000000 */
[----:B---3--:R-:W-:Y:S06]  /*68a0*/  BAR.SYNC.DEFER_BLOCKING 0x1, 0x80 ;  /* 0x0042000000007b1d */ /* 0x008fec0000010000 */
[----:B------:R-:W-:Y:S05]  /*68b0*/  @P0 BRA `(.L_x_107) ;  /* 0x0000000000280947 */ /* 0x000fea0003800000 */
[----:B------:R-:W3:Y:S01]  /*68c0*/  LDCU.64 UR6, c[0x0][0x348] ;  /* 0x00006900ff0677ac */ /* 0x000ee20008000a00 */
[----:B------:R-:W-:Y:S01]  /*68d0*/  UIADD3 UR4, UPT, UPT, UR44, 0x200, URZ ;  /* 0x000002002c047890 */ /* 0x000fe2000fffe0ff */
[----:B------:R-:W-:Y:S05]  /*68e0*/  UMOV UR51, UR36 ;  /* 0x0000002400337c82 */ /* 0x000fea0008000000 */
[----:B------:R-:W-:Y:S04]  /*68f0*/  MOV R50, UR4 ;  /* 0x0000000400327c02 */ /* 0x000fe80008000f00 */
[----:B------:R-:W-:Y:S01]  /*6900*/  R2UR UR48, R50 ;  /* 0x00000000323072ca */ /* 0x000fe200000e0000 */
[----:B---3--:R-:W-:Y:S04]  /*6910*/  UIADD3 UR4, UP0, UPT, UR6, 0x680, URZ ;  /* 0x0000068006047890 */ /* 0x008fe8000ff1e0ff */
[----:B------:R-:W-:Y:S09]  /*6920*/  UIADD3.X UR5, UPT, UPT, URZ, UR7, URZ, UP0, !UPT ;  /* 0x00000007ff057290 */ /* 0x000ff200087fe4ff */
[----:B------:R3:W-:Y:S01]  /*6930*/  UTMASTG.3D [UR48], [UR4] ;  /* 0x00000030040073b5 */ /* 0x0007e20008010000 */
[----:B------:R0:W-:Y:S01]  /*6940*/  UTMACMDFLUSH ;  /* 0x00000000000079b7 */ /* 0x0001e20000000000 */
[----:B---3--:R-:W-:Y:S04]  /*6950*/  DEPBAR.LE SB0, 0x1 ;  /* 0x000080400000791a */ /* 0x008fe80000000000 */
.L_x_107:
[----:B------:R-:W-:Y:S05]  /*6960*/  BSYNC.RECONVERGENT B0 ;  /* 0x0000000000007941 */ /* 0x000fea0003800200 */
.L_x_106:
[----:B------:R-:W-:Y:S01]  /*6970*/  BAR.SYNC.DEFER_BLOCKING 0x1, 0x80 ;  /* 0x0042000000007b1d */ /* 0x000fe20000010000 */
[----:B------:R-:W-:Y:S01]  /*6980*/  ISETP.NE.AND P1, PT, R58, RZ, PT ;  /* 0x000000ff3a00720c */ /* 0x000fe20003f25270 */
[----:B------:R-:W-:Y:S01]  /*6990*/  UISETP.NE.AND UP0, UPT, UR47, URZ, UPT ;  /* 0x000000ff2f00728c */ /* 0x000fe2000bf05270 */
[----:B------:R-:W-:Y:S11]  /*69a0*/  LEA R4, R61, UR44, 0x3 ;  /* 0x0000002c3d047c11 */ /* 0x000ff6000f8e18ff */
[----:B------:R-:W-:Y:S01]  /*69b0*/  @P1 SHF.L.U32 R3, R55, 0x1f, RZ ;  /* 0x0000001f37031819 */ /* 0x000fe200000006ff */
[----:B------:R-:W-:Y:S06]  /*69c0*/  BRA.U !UP0, `(.L_x_108) ;  /* 0x0000000108247547 */ /* 0x000fec000b800000 */
[----:B------:R-:W3:Y:S01]  /*69d0*/  S2R R0, SR_CgaCtaId ;  /* 0x0000000000007919 */ /* 0x000ee20000008800 */
[----:B------:R-:W-:Y:S01]  /*69e0*/  IMAD.U32 R2, RZ, RZ, UR46 ;  /* 0x0000002eff027e24 */ /* 0x000fe2000f8e00ff */
[----:B------:R-:W-:Y:S04]  /*69f0*/  UIADD3 UR4, UPT, UPT, UR46, 0x1, URZ ;  /* 0x000000012e047890 */ /* 0x000fe8000fffe0ff */
[----:B------:R-:W-:Y:S01]  /*6a00*/  @P1 LEA R2, R2, UR44, 0x3 ;  /* 0x0000002c02021c11 */ /* 0x000fe2000f8e18ff */
[----:B------:R-:W-:Y:S04]  /*6a10*/  UISETP.NE.AND UP0, UPT, UR4, 0x4, UPT ;  /* 0x000000040400788c */ /* 0x000fe8000bf05270 */
[----:B------:R-:W-:Y:S01]  /*6a20*/  @P1 VIADD R2, R2, 0x70 ;  /* 0x0000007002021836 */ /* 0x000fe20000000000 */
[----:B------:R-:W-:Y:S04]  /*6a30*/  USEL UR46, UR4, URZ, UP0 ;  /* 0x000000ff042e7287 */ /* 0x000fe80008000000 */
[----:B---3--:R-:W-:Y:S04]  /*6a40*/  @P1 PRMT R0, R0, 0x654, R2 ;  /* 0x0000065400001816 */ /* 0x008fe80000000002 */
[----:B------:R3:W-:Y:S04]  /*6a50*/  @P1 SYNCS.ARRIVE.TRANS64.RED.A1T0 RZ, [R0+URZ], RZ ;  /* 0x000000ff00ff19a7 */ /* 0x0007e800081004ff */
.L_x_108:
[----:B------:R-:W4:Y:S01]  /*6a60*/  @P1 SYNCS.PHASECHK.TRANS64.TRYWAIT P0, [R4+URZ+0x50], R3 ;  /* 0x00005003040015a7 */ /* 0x000f2200080011ff */
[----:B------:R-:W-:Y:S01]  /*6a70*/  BSSY B1, `(.L_x_109) ;  /* 0x0000013000017945 */ /* 0x000fe20003800000 */
[----:B----4-:R-:W-:Y:S03]  /*6a80*/  @P1 SEL R63, RZ, 0x1, !P0 ;  /* 0x00000001ff3f1807 */ /* 0x010fe60004000000 */
[----:B------:R-:W-:Y:S05]  /*6a90*/  @!P1 BRA `(.L_x_110) ;  /* 0x0000000000409947 */ /* 0x000fea0003800000 */
[----:B------:R-:W-:Y:S01]  /*6aa0*/  ISETP.NE.AND P1, PT, R64, RZ, PT ;  /* 0x000000ff4000720c */ /* 0x000fe20003f25270 */
[----:B------:R-:W-:Y:S01]  /*6ab0*/  BSSY B0, `(.L_x_111) ;  /* 0x0000009000007945 */ /* 0x000fe20003800000 */
[----:B------:R-:W-:Y:S11]  /*6ac0*/  ISETP.NE.AND P0, PT, R63, RZ, PT ;  /* 0x000000ff3f00720c */ /* 0x000ff60003f05270 */
[----:B------:R-:W-:Y:S05]  /*6ad0*/  @P1 IMAD R3, R61, 0x1000, R62 ;  /* 0x000010003d031824 */ /* 0x000fea00078e023e */
[----:B------:R-:W-:Y:S05]  /*6ae0*/  @P1 IADD3 R2, PT, PT, R3, UR44, RZ ;  /* 0x0000002c03021c10 */ /* 0x000fea000fffe0ff */
[----:B------:R-:W-:Y:S01]  /*6af0*/  @P1 IMAD.IADD R2, R56, 0x1, R2 ;  /* 0x0000000138021824 */ /* 0x000fe200078e0202 */
[----:B------:R-:W-:Y:S06]  /*6b00*/  @P0 BRA `(.L_x_112) ;  /* 0x00000000000c0947 */ /* 0x000fec0003800000 */
[----:B---3--:R-:W-:Y:S04]  /*6b10*/  SHF.L.U32 R0, R55, 0x1f, RZ ;  /* 0x0000001f37007819 */ /* 0x008fe800000006ff */
[----:B------:R-:W3:Y:S02]  /*6b20*/  SYNCS.PHASECHK.TRANS64.TRYWAIT P0, [R4+URZ+0x50], R0 ;  /* 0x00005000040075a7 */ /* 0x000ee400080011ff */
[----:B---3--:R-:W-:Y:S05]  /*6b30*/  @!P0 BRA `(.L_x_113) ;  /* 0x0000002400c08947 */ /* 0x008fea0003800000 */
.L_x_112:
[----:B------:R-:W-:Y:S05]  /*6b40*/  BSYNC B0 ;  /* 0x0000000000007941 */ /* 0x000fea0003800000 */
.L_x_111:
[----:B------:R-:W-:Y:S02]  /*6b50*/  ISETP.NE.AND P0, PT, R64, RZ, PT ;  /* 0x000000ff4000720c */ /* 0x000fe40003f05270 */
[----:B------:R-:W-:Y:S11]  /*6b60*/  IADD3 R61, PT, PT, R61, 0x1, RZ ;  /* 0x000000013d3d7810 */ /* 0x000ff60007ffe0ff */
[----:B------:R-:W-:Y:S05]  /*6b70*/  @P0 WARPSYNC.ALL ;  /* 0x0000000000000948 */ /* 0x000fea0003800000 */
[----:B------:R4:W1:Y:S04]  /*6b80*/  @P0 LDSM.16.M88.4 R28, [R3+UR44+0x200] ;  /* 0x0002002c031c083b */ /* 0x0008680008000200 */
[----:B------:R4:W1:Y:S02]  /*6b90*/  @P0 LDSM.16.M88.4 R36, [R2+0x200] ;  /* 0x000200000224083b */ /* 0x0008640000000200 */
.L_x_110:
[----:B------:R-:W-:Y:S05]  /*6ba0*/  BSYNC B1 ;  /* 0x0000000000017941 */ /* 0x000fea0003800000 */
.L_x_109:
[----:B---3--:R-:W-:Y:S05]  /*6bb0*/  VIADD R0, R25, 0x20 ;  /* 0x0000002019007836 */ /* 0x008fea0000000000 */
[----:B------:R-:W-:Y:S04]  /*6bc0*/  SHF.R.U32.HI R0, RZ, 0x15, R0 ;  /* 0x00000015ff007819 */ /* 0x000fe80000011600 */
[----:B------:R-:W-:Y:S11]  /*6bd0*/  LOP3.LUT P0, RZ, R0, 0x3, R46, 0x48, !PT ;  /* 0x0000000300ff7812 */ /* 0x000ff6000780482e */
[----:B------:R-:W-:Y:S02]  /*6be0*/  @!UPT UIADD3 URZ, UPT, UPT, URZ, URZ, URZ ;  /* 0x000000fffffff290 */ /* 0x000fe4000fffe0ff */
[----:B------:R-:W-:Y:S05]  /*6bf0*/  @!P0 BRA `(.L_x_114) ;  /* 0x0000000000408947 */ /* 0x000fea0003800000 */
[----:B------:R-:W3:Y:S01]  /*6c00*/  LDCU.64 UR8, c[0x4][0x70] ;  /* 0x01000e00ff0877ac */ /* 0x000ee20008000a00 */
[----:B----4-:R-:W-:Y:S01]  /*6c10*/  MOV R3, 0x0 ;  /* 0x0000000000037802 */ /* 0x010fe20000000f00 */
[----:B------:R-:W-:Y:S02]  /*6c20*/  HFMA2 R12, -RZ, RZ, 0, 5.9604644775390625e-08 ;  /* 0x00000001ff0c7431 */ /* 0x000fe400000001ff */
[----:B-1----:R-:W-:Y:S02]  /*6c30*/  IMAD.MOV.U32 R8, RZ, RZ, 0x192 ;  /* 0x00000192ff087424 */ /* 0x002fe400078e00ff */
[----:B------:R-:W-:Y:S01]  /*6c40*/  IMAD.MOV.U32 R13, RZ, RZ, RZ ;  /* 0x000000ffff0d7224 */ /* 0x000fe200078e00ff */
[----:B------:R-:W1:Y:S01]  /*6c50*/  LDCU.64 UR6, c[0x4][0x78] ;  /* 0x01000f00ff0677ac */ /* 0x000e620008000a00 */
[----:B------:R-:W4:Y:S01]  /*6c60*/  LDC.64 R2, c[0x4][R3] ;  /* 0x0100000003027b82 */ /* 0x000f220000000a00 */
[----:B------:R-:W5:Y:S01]  /*6c70*/  LDCU.64 UR4, c[0x4][0x10] ;  /* 0x01000200ff0477ac */ /* 0x000f620008000a00 */
[----:B---3--:R-:W-:Y:S01]  /*6c80*/  MOV R5, UR9 ;  /* 0x0000000900057c02 */ /* 0x008fe20008000f00 */
[----:B------:R-:W-:Y:S01]  /*6c90*/  IMAD.U32 R4, RZ, RZ, UR8 ;  /* 0x00000008ff047e24 */ /* 0x000fe2000f8e00ff */
[----:B-1----:R-:W-:Y:S01]  /*6ca0*/  MOV R7, UR7 ;  /* 0x0000000700077c02 */ /* 0x002fe20008000f00 */
[----:B------:R-:W-:Y:S01]  /*6cb0*/  IMAD.U32 R6, RZ, RZ, UR6 ;  /* 0x00000006ff067e24 */ /* 0x000fe2000f8e00ff */
[----:B-----5:R-:W-:Y:S01]  /*6cc0*/  MOV R11, UR5 ;  /* 0x00000005000b7c02 */ /* 0x020fe20008000f00 */
[----:B------:R-:W-:Y:S02]  /*6cd0*/  IMAD.U32 R10, RZ, RZ, UR4 ;  /* 0x00000004ff0a7e24 */ /* 0x000fe4000f8e00ff */
[----:B------:R-:W-:Y:S07]  /*6ce0*/  LEPC R20, `(.L_x_114) ;  /* 0x000000001014794e */ /* 0x000fee0000000000 */
[----:B--2-4-:R-:W-:Y:S05]  /*6cf0*/  CALL.ABS.NOINC R2 ;  /* 0x0000000002007343 */ /* 0x014fea0003c00000 */
.L_x_114:
[----:B------:R-:W-:Y:S01]  /*6d00*/  ISETP.NE.AND P6, PT, R58, RZ, PT ;  /* 0x000000ff3a00720c */ /* 0x000fe20003fc5270 */
[----:B------:R-:W-:Y:S05]  /*6d10*/  WARPSYNC.ALL ;  /* 0x0000000000007948 */ /* 0x000fea0003800000 */
[----:B------:R-:W-:Y:S01]  /*6d20*/  R2UR UR4, R25 ;  /* 0x00000000190472ca */ /* 0x000fe200000e0000 */
[--C-:B-1--4-:R-:W-:Y:S01]  /*6d30*/  HADD2.F32 R3, -RZ, R28.reuse.H0_H0 ;  /* 0x2000001cff037230 */ /* 0x112fe20000004100 */
[----:B------:R-:W1:Y:S01]  /*6d40*/  S2R R65, SR_CgaCtaId ;  /* 0x0000000000417919 */ /* 0x000e620000008800 */
[--C-:B------:R-:W-:Y:S01]  /*6d50*/  HADD2.F32 R20, -RZ, R29.reuse.H0_H0 ;  /* 0x2000001dff147230 */ /* 0x100fe20000004100 */
[----:B------:R-:W-:Y:S01]  /*6d60*/  ISETP.NE.AND P0, PT, R57, RZ, PT ;  /* 0x000000ff3900720c */ /* 0x000fe20003f05270 */
[----:B------:R-:W-:Y:S01]  /*6d70*/  HADD2.F32 R21, -RZ, R29.H1_H1 ;  /* 0x3000001dff157230 */ /* 0x000fe20000004100 */
[----:B------:R-:W-:Y:S07]  /*6d80*/  BSSY.RECONVERGENT B0, `(.L_x_115) ;  /* 0x0000051000007945 */ /* 0x000fee0003800200 */
[----:B------:R-:W3:Y:S02]  /*6d90*/  LDTM.16dp256bit.x4 R4, tmem[UR4+0x20] ;  /* 0x00002004000479ee */ /* 0x000ee40008120000 */
[C---:B---3--:R-:W-:Y:S01]  /*6da0*/  FMUL R0, R24.reuse, R4 ;  /* 0x0000000418007220 */ /* 0x048fe20000400000 */
[----:B------:R-:W-:Y:S02]  /*6db0*/  HADD2.F32 R4, -RZ, R28.H1_H1 ;  /* 0x3000001cff047230 */ /* 0x000fe40000004100 */
[C---:B------:R-:W-:Y:S01]  /*6dc0*/  FMUL R2, R24.reuse, R5 ;  /* 0x0000000518027220 */ /* 0x040fe20000400000 */
[C---:B------:R-:W-:Y:S01]  /*6dd0*/  FMUL R7, R24.reuse, R7 ;  /* 0x0000000718077220 */ /* 0x040fe20000400000 */
[C---:B------:R-:W-:Y:S01]  /*6de0*/  FFMA R0, R27.reuse, R3, R0 ;  /* 0x000000031b007223 */ /* 0x040fe20000000000 */
[C---:B------:R-:W-:Y:S01]  /*6df0*/  FMUL R3, R24.reuse, R6 ;  /* 0x0000000618037220 */ /* 0x040fe20000400000 */
[C---:B------:R-:W-:Y:S01]  /*6e00*/  FFMA R2, R27.reuse, R4, R2 ;  /* 0x000000041b027223 */ /* 0x040fe20000000002 */
[C---:B------:R-:W-:Y:S01]  /*6e10*/  FMUL R4, R24.reuse, R8 ;  /* 0x0000000818047220 */ /* 0x040fe20000400000 */
[----:B------:R-:W-:Y:S01]  /*6e20*/  FMUL R8, R24, R12 ;  /* 0x0000000c18087220 */ /* 0x000fe20000400000 */
[C---:B------:R-:W-:Y:S01]  /*6e30*/  FFMA R3, R27.reuse, R20, R3 ;  /* 0x000000141b037223 */ /* 0x040fe20000000003 */
[----:B------:R-:W-:Y:S01]  /*6e40*/  FFMA R7, R27, R21, R7 ;  /* 0x000000151b077223 */ /* 0x000fe20000000007 */
[----:B------:R-:W-:Y:S01]  /*6e50*/  F2FP.F16.F32.PACK_AB R32, R2, R0 ;  /* 0x000000000220723e */ /* 0x000fe200000000ff */
[C---:B------:R-:W-:Y:S01]  /*6e60*/  FMUL R12, R24.reuse, R16 ;  /* 0x00000010180c7220 */ /* 0x040fe20000400000 */
[--C-:B------:R-:W-:Y:S02]  /*6e70*/  HADD2.F32 R16, -RZ, R30.reuse.H0_H0 ;  /* 0x2000001eff107230 */ /* 0x100fe40000004100 */
[C---:B------:R-:W-:Y:S01]  /*6e80*/  FMUL R5, R24.reuse, R9 ;  /* 0x0000000918057220 */ /* 0x040fe20000400000 */
[----:B------:R-:W-:Y:S01]  /*6e90*/  F2FP.F16.F32.PACK_AB R33, R7, R3 ;  /* 0x000000030721723e */ /* 0x000fe200000000ff */
[----:B------:R-:W-:Y:S02]  /*6ea0*/  HADD2.F32 R0, -RZ, R30.H1_H1 ;  /* 0x3000001eff007230 */ /* 0x000fe40000004100 */
[C---:B------:R-:W-:Y:S01]  /*6eb0*/  FMUL R6, R24.reuse, R10 ;  /* 0x0000000a18067220 */ /* 0x040fe20000400000 */
[--C-:B------:R-:W-:Y:S02]  /*6ec0*/  HADD2.F32 R2, -RZ, R31.reuse.H0_H0 ;  /* 0x2000001fff027230 */ /* 0x100fe40000004100 */
[C---:B------:R-:W-:Y:S01]  /*6ed0*/  FMUL R11, R24.reuse, R11 ;  /* 0x0000000b180b7220 */ /* 0x040fe20000400000 */
[----:B------:R-:W-:Y:S02]  /*6ee0*/  HADD2.F32 R3, -RZ, R31.H1_H1 ;  /* 0x3000001fff037230 */ /* 0x000fe40000004100 */
[C---:B------:R-:W-:Y:S01]  /*6ef0*/  FFMA R4, R27.reuse, R16, R4 ;  /* 0x000000101b047223 */ /* 0x040fe20000000004 */
[C---:B------:R-:W-:Y:S01]  /*6f00*/  FFMA R5, R27.reuse, R0, R5 ;  /* 0x000000001b057223 */ /* 0x040fe20000000005 */
[C---:B------:R-:W-:Y:S01]  /*6f10*/  FFMA R6, R27.reuse, R2, R6 ;  /* 0x000000021b067223 */ /* 0x040fe20000000006 */
[--C-:B------:R-:W-:Y:S02]  /*6f20*/  HADD2.F32 R0, -RZ, R36.reuse.H0_H0 ;  /* 0x20000024ff007230 */ /* 0x100fe40000004100 */
[----:B------:R-:W-:Y:S01]  /*6f30*/  FFMA R11, R27, R3, R11 ;  /* 0x000000031b0b7223 */ /* 0x000fe2000000000b */
[----:B------:R-:W-:Y:S01]  /*6f40*/  HADD2.F32 R2, -RZ, R36.H1_H1 ;  /* 0x30000024ff027230 */ /* 0x000fe20000004100 */
[----:B------:R-:W-:Y:S01]  /*6f50*/  F2FP.F16.F32.PACK_AB R34, R5, R4 ;  /* 0x000000040522723e */ /* 0x000fe200000000ff */
[C---:B------:R-:W-:Y:S01]  /*6f60*/  FMUL R9, R24.reuse, R13 ;  /* 0x0000000d18097220 */ /* 0x040fe20000400000 */
[--C-:B------:R-:W-:Y:S01]  /*6f70*/  HADD2.F32 R3, -RZ, R37.reuse.H0_H0 ;  /* 0x20000025ff037230 */ /* 0x100fe20000004100 */
[----:B------:R-:W-:Y:S01]  /*6f80*/  F2FP.F16.F32.PACK_AB R35, R11, R6 ;  /* 0x000000060b23723e */ /* 0x000fe200000000ff */
[C---:B------:R-:W-:Y:S01]  /*6f90*/  FMUL R10, R24.reuse, R14 ;  /* 0x0000000e180a7220 */ /* 0x040fe20000400000 */
[C---:B------:R-:W-:Y:S01]  /*6fa0*/  FFMA R8, R27.reuse, R0, R8 ;  /* 0x000000001b087223 */ /* 0x040fe20000000008 */
[C---:B------:R-:W-:Y:S01]  /*6fb0*/  FFMA R9, R27.reuse, R2, R9 ;  /* 0x000000021b097223 */ /* 0x040fe20000000009 */
[----:B------:R-:W-:Y:S01]  /*6fc0*/  HADD2.F32 R0, -RZ, R37.H1_H1 ;  /* 0x30000025ff007230 */ /* 0x000fe20000004100 */
[----:B------:R3:W-:Y:S01]  /*6fd0*/  STSM.16.M88.4 [R60+0x1200], R32 ;  /* 0x001200203c007844 */ /* 0x0007e20000000200 */
[----:B------:R-:W-:Y:S01]  /*6fe0*/  FFMA R10, R27, R3, R10 ;  /* 0x000000031b0a7223 */ /* 0x000fe2000000000a */
[C---:B------:R-:W-:Y:S01]  /*6ff0*/  FMUL R15, R24.reuse, R15 ;  /* 0x0000000f180f7220 */ /* 0x040fe20000400000 */
[----:B------:R-:W-:Y:S01]  /*7000*/  F2FP.F16.F32.PACK_AB R8, R9, R8 ;  /* 0x000000080908723e */ /* 0x000fe200000000ff */
[--C-:B------:R-:W-:Y:S02]  /*7010*/  HADD2.F32 R2, -RZ, R38.reuse.H0_H0 ;  /* 0x20000026ff027230 */ /* 0x100fe40000004100 */
[C---:B------:R-:W-:Y:S01]  /*7020*/  FMUL R13, R24.reuse, R17 ;  /* 0x00000011180d7220 */ /* 0x040fe20000400000 */
[----:B------:R-:W-:Y:S02]  /*7030*/  HADD2.F32 R3, -RZ, R38.H1_H1 ;  /* 0x30000026ff037230 */ /* 0x000fe40000004100 */
[C---:B------:R-:W-:Y:S01]  /*7040*/  FMUL R14, R24.reuse, R18 ;  /* 0x00000012180e7220 */ /* 0x040fe20000400000 */
[--C-:B------:R-:W-:Y:S02]  /*7050*/  HADD2.F32 R4, -RZ, R39.reuse.H0_H0 ;  /* 0x20000027ff047230 */ /* 0x100fe40000004100 */
[C---:B------:R-:W-:Y:S01]  /*7060*/  FFMA R15, R27.reuse, R0, R15 ;  /* 0x000000001b0f7223 */ /* 0x040fe2000000000f */
[----:B------:R-:W-:Y:S01]  /*7070*/  MOV R0, UR46 ;  /* 0x0000002e00007c02 */ /* 0x000fe20008000f00 */
[----:B------:R-:W-:Y:S02]  /*7080*/  HADD2.F32 R5, -RZ, R39.H1_H1 ;  /* 0x30000027ff057230 */ /* 0x000fe40000004100 */
[----:B------:R-:W-:Y:S01]  /*7090*/  FMUL R19, R24, R19 ;  /* 0x0000001318137220 */ /* 0x000fe20000400000 */
[C---:B------:R-:W-:Y:S01]  /*70a0*/  FFMA R12, R27.reuse, R2, R12 ;  /* 0x000000021b0c7223 */ /* 0x040fe2000000000c */
[C---:B------:R-:W-:Y:S01]  /*70b0*/  FFMA R13, R27.reuse, R3, R13 ;  /* 0x000000031b0d7223 */ /* 0x040fe2000000000d */
[C---:B------:R-:W-:Y:S01]  /*70c0*/  FFMA R14, R27.reuse, R4, R14 ;  /* 0x000000041b0e7223 */ /* 0x040fe2000000000e */
[----:B------:R-:W-:Y:S01]  /*70d0*/  FFMA R19, R27, R5, R19 ;  /* 0x000000051b137223 */ /* 0x000fe20000000013 */
[----:B------:R-:W-:Y:S02]  /*70e0*/  F2FP.F16.F32.PACK_AB R9, R15, R10 ;  /* 0x0000000a0f09723e */ /* 0x000fe400000000ff */
[----:B------:R-:W-:Y:S02]  /*70f0*/  F2FP.F16.F32.PACK_AB R10, R13, R12 ;  /* 0x0000000c0d0a723e */ /* 0x000fe400000000ff */
[----:B------:R-:W-:Y:S02]  /*7100*/  F2FP.F16.F32.PACK_AB R11, R19, R14 ;  /* 0x0000000e130b723e */ /* 0x000fe400000000ff */
[----:B------:R-:W-:Y:S02]  /*7110*/  @P6 LEA R0, R0, UR44, 0x3 ;  /* 0x0000002c00006c11 */ /* 0x000fe4000f8e18ff */
[----:B------:R-:W-:Y:S01]  /*7120*/  LEA R2, R61, UR44, 0x3 ;  /* 0x0000002c3d027c11 */ /* 0x000fe2000f8e18ff */
[----:B------:R3:W-:Y:S01]  /*7130*/  STSM.16.M88.4 [R59+0x1200], R8 ;  /* 0x001200083b007844 */ /* 0x0007e20000000200 */
[----:B------:R-:W-:Y:S02]  /*7140*/  @P6 IADD3 R0, PT, PT, R0, 0x70, RZ ;  /* 0x0000007000006810 */ /* 0x000fe40007ffe0ff */
[----:B------:R-:W-:Y:S01]  /*7150*/  @P6 SHF.L.U32 R3, R55, 0x1f, RZ ;  /* 0x0000001f37036819 */ /* 0x000fe200000006ff */
[----:B------:R-:W-:Y:S01]  /*7160*/  @!PT LDS RZ, [RZ] ;  /* 0x00000000fffff984 */ /* 0x000fe20000000800 */
[----:B------:R-:W-:Y:S01]  /*7170*/  @!PT LDS RZ, [RZ] ;  /* 0x00000000fffff984 */ /* 0x000fe20000000800 */
[----:B------:R-:W-:Y:S01]  /*7180*/  @!PT LDS RZ, [RZ] ;  /* 0x00000000fffff984 */ /* 0x000fe20000000800 */
[----:B------:R-:W-:Y:S01]  /*7190*/  @!PT LDS RZ, [RZ] ;  /* 0x00000000fffff984 */ /* 0x000fe20000000800 */
[----:B------:R4:W-:Y:S06]  /*71a0*/  MEMBAR.ALL.CTA ;  /* 0x0000000000007992 */ /* 0x0009ec0000008000 */
[----:B----4-:R-:W4:Y:S01]  /*71b0*/  FENCE.VIEW.ASYNC.S ;  /* 0x00000000000073c6 */ /* 0x010f220000000000 */
[----:B-1----:R-:W-:Y:S01]  /*71c0*/  @P6 PRMT R0, R65, 0x654, R0 ;  /* 0x0000065441006816 */ /* 0x002fe20000000000 */
[----:B----4-:R-:W-:Y:S06]  /*71d0*/  BAR.SYNC.DEFER_BLOCKING 0x1, 0x80 ;  /* 0x0042000000007b1d */ /* 0x010fec0000010000 */
[----:B------:R-:W-:Y:S05]  /*71e0*/  @P0 BRA `(.L_x_116) ;  /* 0x0000000000280947 */ /* 0x000fea0003800000 */
[----:B------:R-:W1:Y:S01]  /*71f0*/  LDCU.64 UR6, c[0x0][0x348] ;  /* 0x00006900ff0677ac */ /* 0x000e620008000a00 */
[----:B------:R-:W-:Y:S02]  /*7200*/  UIADD3 UR9, UPT, UPT, UR49, 0x20, URZ ;  /* 0x0000002031097890 */ /* 0x000fe4000fffe0ff */
[----:B------:R-:W-:Y:S01]  /*7210*/  UIADD3 UR8, UPT, UPT, UR44, 0x1200, URZ ;  /* 0x000012002c087890 */ /* 0x000fe2000fffe0ff */
[----:B------:R-:W-:Y:S01]  /*7220*/  UMOV UR10, UR50 ;  /* 0x00000032000a7c82 */ /* 0x000fe20008000000 */
[----:B------:R-:W-:Y:S01]  /*7230*/  UMOV UR11, UR36 ;  /* 0x00000024000b7c82 */ /* 0x000fe20008000000 */
[----:B-1----:R-:W-:Y:S04]  /*7240*/  UIADD3 UR4, UP0, UPT, UR6, 0x680, URZ ;  /* 0x0000068006047890 */ /* 0x002fe8000ff1e0ff */
[----:B------:R-:W-:Y:S09]  /*7250*/  UIADD3.X UR5, UPT, UPT, URZ, UR7, URZ, UP0, !UPT ;  /* 0x00000007ff057290 */ /* 0x000ff200087fe4ff */
[----:B------:R1:W-:Y:S01]  /*7260*/  UTMASTG.3D [UR8], [UR4] ;  /* 0x00000008040073b5 */ /* 0x0003e20008010000 */
[----:B------:R0:W-:Y:S01]  /*7270*/  UTMACMDFLUSH ;  /* 0x00000000000079b7 */ /* 0x0001e20000000000 */
[----:B-1----:R-:W-:Y:S04]  /*7280*/  DEPBAR.LE SB0, 0x1 ;  /* 0x000080400000791a */ /* 0x002fe80000000000 */
.L_x_116:
[----:B------:R-:W-:Y:S05]  /*7290*/  BSYNC.RECONVERGENT B0 ;  /* 0x0000000000007941 */ /* 0x000fea0003800200 */
.L_x_115:
[----:B------:R-:W-:Y:S01]  /*72a0*/  BAR.SYNC.DEFER_BLOCKING 0x1, 0x80 ;  /* 0x0042000000007b1d */ /* 0x000fe20000010000 */
[----:B------:R-:W-:Y:S04]  /*72b0*/  UIADD3 UR4, UPT, UPT, UR46, 0x1, URZ ;  /* 0x000000012e047890 */ /* 0x000fe8000fffe0ff */
[----:B------:R-:W-:Y:S04]  /*72c0*/  UISETP.NE.AND UP0, UPT, UR4, 0x4, UPT ;  /* 0x000000040400788c */ /* 0x000fe8000bf05270 */
[----:B------:R-:W-:Y:S01]  /*72d0*/  USEL UR45, UR4, URZ, UP0 ;  /* 0x000000ff042d7287 */ /* 0x000fe20008000000 */
[----:B------:R1:W-:Y:S01]  /*72e0*/  @P6 SYNCS.ARRIVE.TRANS64.RED.A1T0 RZ, [R0+URZ], RZ ;  /* 0x000000ff00ff69a7 */ /* 0x0003e200081004ff */
[----:B------:R-:W-:Y:S01]  /*72f0*/  BSSY B1, `(.L_x_117) ;  /* 0x0000014000017945 */ /* 0x000fe20003800000 */
[----:B------:R-:W4:Y:S02]  /*7300*/  @P6 SYNCS.PHASECHK.TRANS64.TRYWAIT P0, [R2+URZ+0x50], R3 ;  /* 0x00005003020065a7 */ /* 0x000f2400080011ff */
[----:B----4-:R-:W-:Y:S01]  /*7310*/  @P6 SEL R63, RZ, 0x1, !P0 ;  /* 0x00000001ff3f6807 */ /* 0x010fe20004000000 */
[----:B-1----:R-:W-:Y:S06]  /*7320*/  @!P6 BRA `(.L_x_118) ;  /* 0x000000000040e947 */ /* 0x002fec0003800000 */
[----:B------:R-:W-:Y:S01]  /*7330*/  ISETP.NE.AND P1, PT, R64, RZ, PT ;  /* 0x000000ff4000720c */ /* 0x000fe20003f25270 */
[----:B------:R-:W-:Y:S01]  /*7340*/  BSSY B0, `(.L_x_119) ;  /* 0x0000009000007945 */ /* 0x000fe20003800000 */
[----:B------:R-:W-:Y:S11]  /*7350*/  ISETP.NE.AND P0, PT, R63, RZ, PT ;  /* 0x000000ff3f00720c */ /* 0x000ff60003f05270 */
[----:B------:R-:W-:Y:S05]  /*7360*/  @P1 IMAD R3, R61, 0x1000, R62 ;  /* 0x000010003d031824 */ /* 0x000fea00078e023e */
[----:B------:R-:W-:Y:S05]  /*7370*/  @P1 IADD3 R0, PT, PT, R3, UR44, RZ ;  /* 0x0000002c03001c10 */ /* 0x000fea000fffe0ff */
[----:B------:R-:W-:Y:S01]  /*7380*/  @P1 IMAD.IADD R0, R56, 0x1, R0 ;  /* 0x0000000138001824 */ /* 0x000fe200078e0200 */
[----:B------:R-:W-:Y:S06]  /*7390*/  @P0 BRA `(.L_x_120) ;  /* 0x00000000000c0947 */ /* 0x000fec0003800000 */
[----:B------:R-:W-:Y:S04]  /*73a0*/  SHF.L.U32 R4, R55, 0x1f, RZ ;  /* 0x0000001f37047819 */ /* 0x000fe800000006ff */
[----:B------:R-:W1:Y:S02]  /*73b0*/  SYNCS.PHASECHK.TRANS64.TRYWAIT P0, [R2+URZ+0x50], R4 ;  /* 0x00005004020075a7 */ /* 0x000e6400080011ff */
[----:B-1----:R-:W-:Y:S05]  /*73c0*/  @!P0 BRA `(.L_x_121) ;  /* 0x0000001c00b08947 */ /* 0x002fea0003800000 */
.L_x_120:
[----:B------:R-:W-:Y:S05]  /*73d0*/  BSYNC B0 ;  /* 0x0000000000007941 */ /* 0x000fea0003800000 */
.L_x_119:
[----:B------:R-:W-:Y:S02]  /*73e0*/  ISETP.NE.AND P0, PT, R64, RZ, PT ;  /* 0x000000ff4000720c */ /* 0x000fe40003f05270 */
[----:B------:R-:W-:Y:S11]  /*73f0*/  IADD3 R61, PT, PT, R61, 0x1, RZ ;  /* 0x000000013d3d7810 */ /* 0x000ff60007ffe0ff */
[----:B------:R-:W-:Y:S05]  /*7400*/  @P0 WARPSYNC.ALL ;  /* 0x0000000000000948 */ /* 0x000fea0003800000 */
[----:B------:R4:W1:Y:S04]  /*7410*/  @P0 LDSM.16.M88.4 R28, [R3+UR44+0x200] ;  /* 0x0002002c031c083b */ /* 0x0008680008000200 */
[----:B------:R4:W1:Y:S02]  /*7420*/  @P0 LDSM.16.M88.4 R36, [R0+0x200] ;  /* 0x000200000024083b */ /* 0x0008640000000200 */
.L_x_118:
[----:B------:R-:W-:Y:S05]  /*7430*/  BSYNC B1 ;  /* 0x0000000000017941 */ /* 0x000fea0003800000 */
.L_x_117:
[----:B----4-:R-:W-:Y:S05]  /*7440*/  VIADD R0, R25, 0x40 ;  /* 0x0000004019007836 */ /* 0x010fea0000000000 */
[----:B------:R-:W-:Y:S04]  /*7450*/  SHF.R.U32.HI R0, RZ, 0x15, R0 ;  /* 0x00000015ff007819 */ /* 0x000fe80000011600 */
[----:B------:R-:W-:Y:S11]  /*7460*/  LOP3.LUT P0, RZ, R0, 0x3, R46, 0x48, !PT ;  /* 0x0000000300ff7812 */ /* 0x000ff6000780482e */
[----:B------:R-:W-:Y:S02]  /*7470*/  @!UPT UIADD3 URZ, UPT, UPT, URZ, URZ, URZ ;  /* 0x000000fffffff290 */ /* 0x000fe4000fffe0ff */
[----:B------:R-:W-:Y:S05]  /*7480*/  @!P0 BRA `(.L_x_122) ;  /* 0x0000000000408947 */ /* 0x000fea0003800000 */
[----:B------:R-:W4:Y:S01]  /*7490*/  LDCU.64 UR8, c[0x4][0x70] ;  /* 0x01000e00ff0877ac */ /* 0x000f220008000a00 */
[----:B------:R-:W-:Y:S01]  /*74a0*/  MOV R3, 0x0 ;  /* 0x0000000000037802 */ /* 0x000fe20000000f00 */
[----:B------:R-:W-:Y:S02]  /*74b0*/  HFMA2 R12, -RZ, RZ, 0, 5.9604644775390625e-08 ;  /* 0x00000001ff0c7431 */ /* 0x000fe400000001ff */
[----:B---3--:R-:W-:Y:S02]  /*74c0*/  IMAD.MOV.U32 R8, RZ, RZ, 0x192 ;  /* 0x00000192ff087424 */ /* 0x008fe400078e00ff */
[----:B------:R-:W-:Y:S01]  /*74d0*/  IMAD.MOV.U32 R13, RZ, RZ, RZ ;  /* 0x000000ffff0d7224 */ /* 0x000fe200078e00ff */
[----:B------:R-:W3:Y:S01]  /*74e0*/  LDCU.64 UR6, c[0x4][0x78] ;  /* 0x01000f00ff0677ac */ /* 0x000ee20008000a00 */
[----:B-1----:R-:W1:Y:S01]  /*74f0*/  LDC.64 R2, c[0x4][R3] ;  /* 0x0100000003027b82 */ /* 0x002e620000000a00 */
[----:B------:R-:W5:Y:S01]  /*7500*/  LDCU.64 UR4, c[0x4][0x10] ;  /* 0x01000200ff0477ac */ /* 0x000f620008000a00 */
[----:B----4-:R-:W-:Y:S01]  /*7510*/  MOV R5, UR9 ;  /* 0x0000000900057c02 */ /* 0x010fe20008000f00 */
[----:B------:R-:W-:Y:S01]  /*7520*/  IMAD.U32 R4, RZ, RZ, UR8 ;  /* 0x00000008ff047e24 */ /* 0x000fe2000f8e00ff */
[----:B---3--:R-:W-:Y:S01]  /*7530*/  MOV R7, UR7 ;  /* 0x0000000700077c02 */ /* 0x008fe20008000f00 */
[----:B------:R-:W-:Y:S01]  /*7540*/  IMAD.U32 R6, RZ, RZ, UR6 ;  /* 0x00000006ff067e24 */ /* 0x000fe2000f8e00ff */
[----:B-----5:R-:W-:Y:S01]  /*7550*/  MOV R11, UR5 ;  /* 0x00000005000b7c02 */ /* 0x020fe20008000f00 */
[----:B------:R-:W-:Y:S02]  /*7560*/  IMAD.U32 R10, RZ, RZ, UR4 ;  /* 0x00000004ff0a7e24 */ /* 0x000fe4000f8e00ff */
[----:B------:R-:W-:Y:S07]  /*7570*/  LEPC R20, `(.L_x_122) ;  /* 0x000000001014794e */ /* 0x000fee0000000000 */
[----:B-12---:R-:W-:Y:S05]  /*7580*/  CALL.ABS.NOINC R2 ;  /* 0x0000000002007343 */ /* 0x006fea0003c00000 */
.L_x_122:
[----:B------:R-:W-:Y:S01]  /*7590*/  ISETP.NE.AND P6, PT, R58, RZ, PT ;  /* 0x000000ff3a00720c */ /* 0x000fe20003fc5270 */
[----:B------:R-:W-:Y:S05]  /*75a0*/  WARPSYNC.ALL ;  /* 0x0000000000007948 */ /* 0x000fea0003800000 */
[----:B------:R-:W-:Y:S01]  /*75b0*/  R2UR UR4, R25 ;  /* 0x00000000190472ca */ /* 0x000fe200000e0000 */
[--C-:B-1----:R-:W-:Y:S01]  /*75c0*/  HADD2.F32 R3, -RZ, R28.reuse.H0_H0 ;  /* 0x2000001cff037230 */ /* 0x102fe20000004100 */
[----:B------:R-:W-:Y:S01]  /*75d0*/  ISETP.NE.AND P0, PT, R57, RZ, PT ;  /* 0x000000ff3900720c */ /* 0x000fe20003f05270 */
[--C-:B------:R-:W-:Y:S01]  /*75e0*/  HADD2.F32 R20, -RZ, R29.reuse.H0_H0 ;  /* 0x2000001dff147230 */ /* 0x100fe20000004100 */
[----:B------:R-:W-:Y:S01]  /*75f0*/  BSSY.RECONVERGENT B0, `(.L_x_123) ;  /* 0x0000052000007945 */ /* 0x000fe20003800200 */
[----:B------:R-:W-:Y:S08]  /*7600*/  HADD2.F32 R21, -RZ, R29.H1_H1 ;  /* 0x3000001dff157230 */ /* 0x000ff00000004100 */
[----:B---3--:R-:W1:Y:S02]  /*7610*/  LDTM.16dp256bit.x4 R4, tmem[UR4+0x40] ;  /* 0x00004004000479ee */ /* 0x008e640008120000 */
[C---:B-1----:R-:W-:Y:S01]  /*7620*/  FMUL R0, R24.reuse, R4 ;  /* 0x0000000418007220 */ /* 0x042fe20000400000 */
[----:B------:R-:W-:Y:S02]  /*7630*/  HADD2.F32 R4, -RZ, R28.H1_H1 ;  /* 0x3000001cff047230 */ /* 0x000fe40000004100 */
[C---:B------:R-:W-:Y:S01]  /*7640*/  FMUL R2, R24.reuse, R5 ;  /* 0x0000000518027220 */ /* 0x040fe20000400000 */
[C---:B------:R-:W-:Y:S01]  /*7650*/  FMUL R7, R24.reuse, R7 ;  /* 0x0000000718077220 */ /* 0x040fe20000400000 */
[C---:B------:R-:W-:Y:S01]  /*7660*/  FFMA R0, R27.reuse, R3, R0 ;  /* 0x000000031b007223 */ /* 0x040fe20000000000 */
[C---:B------:R-:W-:Y:S01]  /*7670*/  FMUL R3, R24.reuse, R6 ;  /* 0x0000000618037220 */ /* 0x040fe20000400000 */
[C---:B------:R-:W-:Y:S01]  /*7680*/  FFMA R2, R27.reuse, R4, R2 ;  /* 0x000000041b027223 */ /* 0x040fe20000000002 */
[C---:B------:R-:W-:Y:S01]  /*7690*/  FMUL R4, R24.reuse, R8 ;  /* 0x0000000818047220 */ /* 0x040fe20000400000 */
[C---:B------:R-:W-:Y:S01]  /*76a0*/  FMUL R8, R24.reuse, R12 ;  /* 0x0000000c18087220 */ /* 0x040fe20000400000 */
[----:B------:R-:W-:Y:S01]  /*76b0*/  FMUL R12, R24, R16 ;  /* 0x00000010180c7220 */ /* 0x000fe20000400000 */
[C---:B------:R-:W-:Y:S01]  /*76c0*/  FFMA R3, R27.reuse, R20, R3 ;  /* 0x000000141b037223 */ /* 0x040fe20000000003 */
[----:B------:R-:W-:Y:S01]  /*76d0*/  F2FP.F16.F32.PACK_AB R32, R2, R0 ;  /* 0x000000000220723e */ /* 0x000fe200000000ff */
[--C-:B------:R-:W-:Y:S02]  /*76e0*/  HADD2.F32 R16, -RZ, R30.reuse.H0_H0 ;  /* 0x2000001eff107230 */ /* 0x100fe40000004100 */
[C---:B------:R-:W-:Y:S01]  /*76f0*/  FMUL R5, R24.reuse, R9 ;  /* 0x0000000918057220 */ /* 0x040fe20000400000 */
[----:B------:R-:W-:Y:S02]  /*7700*/  HADD2.F32 R0, -RZ, R30.H1_H1 ;  /* 0x3000001eff007230 */ /* 0x000fe40000004100 */
[C---:B------:R-:W-:Y:S01]  /*7710*/  FFMA R7, R27.reuse, R21, R7 ;  /* 0x000000151b077223 */ /* 0x040fe20000000007 */
[--C-:B------:R-:W-:Y:S02]  /*7720*/  HADD2.F32 R2, -RZ, R31.reuse.H0_H0 ;  /* 0x2000001fff027230 */ /* 0x100fe40000004100 */
[C---:B------:R-:W-:Y:S01]  /*7730*/  FMUL R6, R24.reuse, R10 ;  /* 0x0000000a18067220 */ /* 0x040fe20000400000 */
[C---:B------:R-:W-:Y:S01]  /*7740*/  FFMA R4, R27.reuse, R16, R4 ;  /* 0x000000101b047223 */ /* 0x040fe20000000004 */
[----:B------:R-:W-:Y:S01]  /*7750*/  FFMA R5, R27, R0, R5 ;  /* 0x000000001b057223 */ /* 0x000fe20000000005 */
[----:B------:R-:W-:Y:S01]  /*7760*/  F2FP.F16.F32.PACK_AB R33, R7, R3 ;  /* 0x000000030721723e */ /* 0x000fe200000000ff */
[----:B------:R-:W-:Y:S02]  /*7770*/  HADD2.F32 R16, -RZ, R31.H1_H1 ;  /* 0x3000001fff107230 */ /* 0x000fe40000004100 */
        /* <DEDUP_REMOVED lines=9> */
[C---:B------:R-:W-:Y:S01]  /*7810*/  FFMA R8, R27.reuse, R0, R8 ;  /* 0x000000001b087223 */ /* 0x040fe20000000008 */
[C---:B------:R-:W-:Y:S01]  /*7820*/  FFMA R9, R27.reuse, R2, R9 ;  /* 0x000000021b097223 */ /* 0x040fe20000000009 */
[----:B------:R-:W-:Y:S02]  /*7830*/  HADD2.F32 R0, -RZ, R37.H1_H1 ;  /* 0x30000025ff007230 */ /* 0x000fe40000004100 */
[----:B------:R-:W-:Y:S01]  /*7840*/  FFMA R10, R27, R3, R10 ;  /* 0x000000031b0a7223 */ /* 0x000fe2000000000a */
[----:B------:R-:W-:Y:S01]  /*7850*/  F2FP.F16.F32.PACK_AB R35, R11, R6 ;  /* 0x000000060b23723e */ /* 0x000fe200000000ff */
[C---:B------:R-:W-:Y:S01]  /*7860*/  FMUL R15, R24.reuse, R15 ;  /* 0x0000000f180f7220 */ /* 0x040fe20000400000 */
[--C-:B------:R-:W-:Y:S02]  /*7870*/  HADD2.F32 R2, -RZ, R38.reuse.H0_H0 ;  /* 0x20000026ff027230 */ /* 0x100fe40000004100 */
[C---:B------:R-:W-:Y:S01]  /*7880*/  FMUL R13, R24.reuse, R17 ;  /* 0x00000011180d7220 */ /* 0x040fe20000400000 */
[----:B------:R-:W-:Y:S01]  /*7890*/  HADD2.F32 R3, -RZ, R38.H1_H1 ;  /* 0x30000026ff037230 */ /* 0x000fe20000004100 */
[----:B------:R1:W-:Y:S01]  /*78a0*/  STSM.16.M88.4 [R60+0x2200], R32 ;  /* 0x002200203c007844 */ /* 0x0003e20000000200 */
[----:B------:R-:W-:Y:S01]  /*78b0*/  F2FP.F16.F32.PACK_AB R8, R9, R8 ;  /* 0x000000080908723e */ /* 0x000fe200000000ff */
[--C-:B------:R-:W-:Y:S02]  /*78c0*/  HADD2.F32 R4, -RZ, R39.reuse.H0_H0 ;  /* 0x20000027ff047230 */ /* 0x100fe40000004100 */
[C---:B------:R-:W-:Y:S01]  /*78d0*/  FMUL R14, R24.reuse, R18 ;  /* 0x00000012180e7220 */ /* 0x040fe20000400000 */
[----:B------:R-:W-:Y:S02]  /*78e0*/  HADD2.F32 R5, -RZ, R39.H1_H1 ;  /* 0x30000027ff057230 */ /* 0x000fe40000004100 */
[C---:B------:R-:W-:Y:S01]  /*78f0*/  FFMA R15, R27.reuse, R0, R15 ;  /* 0x000000001b0f7223 */ /* 0x040fe2000000000f */
[----:B------:R-:W-:Y:S01]  /*7900*/  MOV R0, UR45 ;  /* 0x0000002d00007c02 */ /* 0x000fe20008000f00 */
        /* <DEDUP_REMOVED lines=18> */
[----:B---3--:R-:W3:Y:S01]  /*7a30*/  FENCE.VIEW.ASYNC.S ;  /* 0x00000000000073c6 */ /* 0x008ee20000000000 */
[----:B------:R-:W-:Y:S01]  /*7a40*/  @P6 PRMT R0, R65, 0x654, R0 ;  /* 0x0000065441006816 */ /* 0x000fe20000000000 */
[----:B---3--:R-:W-:Y:S06]  /*7a50*/  BAR.SYNC.DEFER_BLOCKING 0x1, 0x80 ;  /* 0x0042000000007b1d */ /* 0x008fec0000010000 */
[----:B------:R-:W-:Y:S05]  /*7a60*/  @P0 BRA `(.L_x_124) ;  /* 0x0000000000280947 */ /* 0x000fea0003800000 */
[----:B------:R-:W3:Y:S01]  /*7a70*/  LDCU.64 UR6, c[0x0][0x348] ;  /* 0x00006900ff0677ac */ /* 0x000ee20008000a00 */
[----:B------:R-:W-:Y:S02]  /*7a80*/  UIADD3 UR9, UPT, UPT, UR49, 0x40, URZ ;  /* 0x0000004031097890 */ /* 0x000fe4000fffe0ff */
[----:B------:R-:W-:Y:S01]  /*7a90*/  UIADD3 UR8, UPT, UPT, UR44, 0x2200, URZ ;  /* 0x000022002c087890 */ /* 0x000fe2000fffe0ff */
[----:B------:R-:W-:Y:S01]  /*7aa0*/  UMOV UR10, UR50 ;  /* 0x00000032000a7c82 */ /* 0x000fe20008000000 */
[----:B------:R-:W-:Y:S01]  /*7ab0*/  UMOV UR11, UR36 ;  /* 0x00000024000b7c82 */ /* 0x000fe20008000000 */
[----:B---3--:R-:W-:Y:S04]  /*7ac0*/  UIADD3 UR4, UP0, UPT, UR6, 0x680, URZ ;  /* 0x0000068006047890 */ /* 0x008fe8000ff1e0ff */
[----:B------:R-:W-:Y:S09]  /*7ad0*/  UIADD3.X UR5, UPT, UPT, URZ, UR7, URZ, UP0, !UPT ;  /* 0x00000007ff057290 */ /* 0x000ff200087fe4ff */
[----:B------:R3:W-:Y:S01]  /*7ae0*/  UTMASTG.3D [UR8], [UR4] ;  /* 0x00000008040073b5 */ /* 0x0007e20008010000 */
[----:B------:R0:W-:Y:S01]  /*7af0*/  UTMACMDFLUSH ;  /* 0x00000000000079b7 */ /* 0x0001e20000000000 */
[----:B---3--:R-:W-:Y:S04]  /*7b00*/  DEPBAR.LE SB0, 0x1 ;  /* 0x000080400000791a */ /* 0x008fe80000000000 */
.L_x_124:
[----:B------:R-:W-:Y:S05]  /*7b10*/  BSYNC.RECONVERGENT B0 ;  /* 0x0000000000007941 */ /* 0x000fea0003800200 */
.L_x_123:
        /* <DEDUP_REMOVED lines=8> */
[----:B---3--:R-:W-:Y:S06]  /*7ba0*/  @!P6 BRA `(.L_x_126) ;  /* 0x000000000040e947 */ /* 0x008fec0003800000 */
        /* <DEDUP_REMOVED lines=8> */
[----:B------:R-:W3:Y:S02]  /*7c30*/  SYNCS.PHASECHK.TRANS64.TRYWAIT P0, [R3+URZ+0x50], R0 ;  /* 0x00005000030075a7 */ /* 0x000ee400080011ff */
[----:B---3--:R-:W-:Y:S05]  /*7c40*/  @!P0 BRA `(.L_x_129) ;  /* 0x0000001400a48947 */ /* 0x008fea0003800000 */
.L_x_128:
[----:B------:R-:W-:Y:S05]  /*7c50*/  BSYNC B0 ;  /* 0x0000000000007941 */ /* 0x000fea0003800000 */
.L_x_127:
[----:B------:R-:W-:Y:S11]  /*7c60*/  ISETP.NE.AND P0, PT, R64, RZ, PT ;  /* 0x000000ff4000720c */ /* 0x000ff60003f05270 */
[----:B------:R-:W-:Y:S02]  /*7c70*/  @!UPT UIADD3 URZ, UPT, UPT, URZ, URZ, URZ ;  /* 0x000000fffffff290 */ /* 0x000fe4000fffe0ff */
[----:B------:R-:W-:Y:S05]  /*7c80*/  @P0 WARPSYNC.ALL ;  /* 0x0000000000000948 */ /* 0x000fea0003800000 */
[----:B------:R4:W1:Y:S04]  /*7c90*/  @P0 LDSM.16.M88.4 R28, [R61+UR44+0x200] ;  /* 0x0002002c3d1c083b */ /* 0x0008680008000200 */
[----:B------:R4:W1:Y:S02]  /*7ca0*/  @P0 LDSM.16.M88.4 R36, [R2+0x200] ;  /* 0x000200000224083b */ /* 0x0008640000000200 */
.L_x_126:
[----:B------:R-:W-:Y:S05]  /*7cb0*/  BSYNC B1 ;  /* 0x0000000000017941 */ /* 0x000fea0003800000 */
.L_x_125:
[----:B---3--:R-:W-:Y:S05]  /*7cc0*/  VIADD R0, R25, 0x60 ;  /* 0x0000006019007836 */ /* 0x008fea0000000000 */
[----:B------:R-:W-:Y:S04]  /*7cd0*/  SHF.R.U32.HI R0, RZ, 0x15, R0 ;  /* 0x00000015ff007819 */ /* 0x000fe80000011600 */
[----:B------:R-:W-:Y:S11]  /*7ce0*/  LOP3.LUT P0, RZ, R0, 0x3, R46, 0x48, !PT ;  /* 0x0000000300ff7812 */ /* 0x000ff6000780482e */
[----:B------:R-:W-:Y:S02]  /*7cf0*/  @!UPT UIADD3 URZ, UPT, UPT, URZ, URZ, URZ ;  /* 0x000000fffffff290 */ /* 0x000fe4000fffe0ff */
[----:B------:R-:W-:Y:S05]  /*7d00*/  @!P0 BRA `(.L_x_130) ;  /* 0x0000000000408947 */ /* 0x000fea0003800000 */
[----:B------:R-:W3:Y:S01]  /*7d10*/  LDCU.64 UR8, c[0x4][0x70] ;  /* 0x01000e00ff0877ac */ /* 0x000ee20008000a00 */
[----:B------:R-:W-:Y:S01]  /*7d20*/  MOV R3, 0x0 ;  /* 0x0000000000037802 */ /* 0x000fe20000000f00 */
[----:B------:R-:W-:Y:S02]  /*7d30*/  HFMA2 R12, -RZ, RZ, 0, 5.9604644775390625e-08 ;  /* 0x00000001ff0c7431 */ /* 0x000fe400000001ff */
[----:B-1----:R-:W-:Y:S02]  /*7d40*/  IMAD.MOV.U32 R8, RZ, RZ, 0x192 ;  /* 0x00000192ff087424 */ /* 0x002fe400078e00ff */
[----:B------:R-:W-:Y:S01]  /*7d50*/  IMAD.MOV.U32 R13, RZ, RZ, RZ ;  /* 0x000000ffff0d7224 */ /* 0x000fe200078e00ff */
[----:B------:R-:W1:Y:S01]  /*7d60*/  LDCU.64 UR6, c[0x4][0x78] ;  /* 0x01000f00ff0677ac */ /* 0x000e620008000a00 */
[----:B----4-:R-:W4:Y:S01]  /*7d70*/  LDC.64 R2, c[0x4][R3] ;  /* 0x0100000003027b82 */ /* 0x010f220000000a00 */
        /* <DEDUP_REMOVED lines=9> */
.L_x_130:
[----:B------:R-:W-:Y:S01]  /*7e10*/  ISETP.NE.AND P0, PT, R57, RZ, PT ;  /* 0x000000ff3900720c */ /* 0x000fe20003f05270 */
[----:B------:R-:W-:Y:S05]  /*7e20*/  WARPSYNC.ALL ;  /* 0x0000000000007948 */ /* 0x000fea0003800000 */
[----:B------:R-:W-:Y:S01]  /*7e30*/  R2UR UR4, R25 ;  /* 0x00000000190472ca */ /* 0x000fe200000e0000 */
[----:B------:R-:W3:Y:S01]  /*7e40*/  S2UR UR5, SR_CgaCtaId ;  /* 0x00000000000579c3 */ /* 0x000ee20000008800 */
[--C-:B-1----:R-:W-:Y:S01]  /*7e50*/  HADD2.F32 R0, -RZ, R28.reuse.H0_H0 ;  /* 0x2000001cff007230 */ /* 0x102fe20000004100 */
[----:B------:R-:W-:Y:S01]  /*7e60*/  BSSY.RECONVERGENT B0, `(.L_x_131) ;  /* 0x0000052000007945 */ /* 0x000fe20003800200 */
[----:B----4-:R-:W-:Y:S02]  /*7e70*/  HADD2.F32 R2, -RZ, R28.H1_H1 ;  /* 0x3000001cff027230 */ /* 0x010fe40000004100 */
[--C-:B------:R-:W-:Y:S02]  /*7e80*/  HADD2.F32 R3, -RZ, R29.reuse.H0_H0 ;  /* 0x2000001dff037230 */ /* 0x100fe40000004100 */
[----:B------:R-:W-:Y:S02]  /*7e90*/  HADD2.F32 R20, -RZ, R29.H1_H1 ;  /* 0x3000001dff147230 */ /* 0x000fe40000004100 */
[--C-:B------:R-:W-:Y:S02]  /*7ea0*/  HADD2.F32 R21, -RZ, R30.reuse.H0_H0 ;  /* 0x2000001eff157230 */ /* 0x100fe40000004100 */
[----:B------:R-:W-:Y:S01]  /*7eb0*/  HADD2.F32 R25, -RZ, R30.H1_H1 ;  /* 0x3000001eff197230 */ /* 0x000fe20000004100 */
[----:B------:R-:W1:Y:S01]  /*7ec0*/  LDTM.16dp256bit.x4 R4, tmem[UR4+0x60] ;  /* 0x00006004000479ee */ /* 0x000e620008120000 */
[----:B------:R-:W-:Y:S01]  /*7ed0*/  R2UR UR4, R26 ;  /* 0x000000001a0472ca */ /* 0x000fe200000e0000 */
[----:B------:R-:W-:Y:S01]  /*7ee0*/  NOP ;  /* 0x0000000000007918 */ /* 0x000fe20000000000 */
[--C-:B------:R-:W-:Y:S02]  /*7ef0*/  HADD2.F32 R26, -RZ, R31.reuse.H0_H0 ;  /* 0x2000001fff1a7230 */ /* 0x100fe40000004100 */
[----:B------:R-:W-:Y:S02]  /*7f00*/  HADD2.F32 R28, -RZ, R31.H1_H1 ;  /* 0x3000001fff1c7230 */ /* 0x000fe40000004100 */
[--C-:B------:R-:W-:Y:S02]  /*7f10*/  HADD2.F32 R29, -RZ, R36.reuse.H0_H0 ;  /* 0x20000024ff1d7230 */ /* 0x100fe40000004100 */
[----:B------:R-:W-:Y:S02]  /*7f20*/  HADD2.F32 R30, -RZ, R36.H1_H1 ;  /* 0x30000024ff1e7230 */ /* 0x000fe40000004100 */
[--C-:B------:R-:W-:Y:S02]  /*7f30*/  HADD2.F32 R31, -RZ, R37.reuse.H0_H0 ;  /* 0x20000025ff1f7230 */ /* 0x100fe40000004100 */
[----:B------:R-:W-:Y:S01]  /*7f40*/  HADD2.F32 R32, -RZ, R37.H1_H1 ;  /* 0x30000025ff207230 */ /* 0x000fe20000004100 */
[----:B------:R-:W-:Y:S01]  /*7f50*/  UIADD3 UR4, UPT, UPT, UR4, 0xe0, URZ ;  /* 0x000000e004047890 */ /* 0x000fe2000fffe0ff */
[--C-:B------:R-:W-:Y:S02]  /*7f60*/  HADD2.F32 R33, -RZ, R38.reuse.H0_H0 ;  /* 0x20000026ff217230 */ /* 0x100fe40000004100 */
[----:B------:R-:W-:Y:S02]  /*7f70*/  HADD2.F32 R34, -RZ, R38.H1_H1 ;  /* 0x30000026ff227230 */ /* 0x000fe40000004100 */
[--C-:B------:R-:W-:Y:S02]  /*7f80*/  HADD2.F32 R35, -RZ, R39.reuse.H0_H0 ;  /* 0x20000027ff237230 */ /* 0x100fe40000004100 */
[----:B------:R-:W-:Y:S02]  /*7f90*/  HADD2.F32 R36, -RZ, R39.H1_H1 ;  /* 0x30000027ff247230 */ /* 0x000fe40000004100 */
[C---:B-1----:R-:W-:Y:S01]  /*7fa0*/  FMUL R4, R24.reuse, R4 ;  /* 0x0000000418047220 */ /* 0x042fe20000400000 */
[----:B---3--:R-:W-:Y:S01]  /*7fb0*/  UPRMT UR4, UR5, 0x654, UR4 ;  /* 0x0000065405047896 */ /* 0x008fe20008000004 */
[C---:B------:R-:W-:Y:S01]  /*7fc0*/  FMUL R5, R24.reuse, R5 ;  /* 0x0000000518057220 */ /* 0x040fe20000400000 */
[C---:B------:R-:W-:Y:S01]  /*7fd0*/  FMUL R6, R24.reuse, R6 ;  /* 0x0000000618067220 */ /* 0x040fe20000400000 */
[C---:B------:R-:W-:Y:S01]  /*7fe0*/  FFMA R4, R27.reuse, R0, R4 ;  /* 0x000000001b047223 */ /* 0x040fe20000000004 */
[C---:B------:R-:W-:Y:S01]  /*7ff0*/  FMUL R7, R24.reuse, R7 ;  /* 0x0000000718077220 */ /* 0x040fe20000400000 */
[C---:B------:R-:W-:Y:S01]  /*8000*/  FFMA R5, R27.reuse, R2, R5 ;  /* 0x000000021b057223 */ /* 0x040fe20000000005 */
[C---:B------:R-:W-:Y:S01]  /*8010*/  FFMA R6, R27.reuse, R3, R6 ;  /* 0x000000031b067223 */ /* 0x040fe20000000006 */
[C---:B------:R-:W-:Y:S01]  /*8020*/  FMUL R8, R24.reuse, R8 ;  /* 0x0000000818087220 */ /* 0x040fe20000400000 */
[----:B------:R-:W-:Y:S01]  /*8030*/  FFMA R7, R27, R20, R7 ;  /* 0x000000141b077223 */ /* 0x000fe20000000007 */
[----:B------:R-:W-:Y:S01]  /*8040*/  SYNCS.ARRIVE.TRANS64.RED.A1T0 RZ, [UR4], RZ ;  /* 0x000000ffffff79a7 */ /* 0x000fe20008100404 */
[----:B------:R-:W-:Y:S01]  /*8050*/  F2FP.F16.F32.PACK_AB R4, R5, R4 ;  /* 0x000000040504723e */ /* 0x000fe200000000ff */
[----:B------:R-:W-:Y:S01]  /*8060*/  FFMA R8, R27, R21, R8 ;  /* 0x000000151b087223 */ /* 0x000fe20000000008 */
[C---:B------:R-:W-:Y:S01]  /*8070*/  FMUL R9, R24.reuse, R9 ;  /* 0x0000000918097220 */ /* 0x040fe20000400000 */
[----:B------:R-:W-:Y:S01]  /*8080*/  F2FP.F16.F32.PACK_AB R5, R7, R6 ;  /* 0x000000060705723e */ /* 0x000fe200000000ff */
[C---:B------:R-:W-:Y:S01]  /*8090*/  FMUL R0, R24.reuse, R10 ;  /* 0x0000000a18007220 */ /* 0x040fe20000400000 */
[C---:B------:R-:W-:Y:S01]  /*80a0*/  FMUL R2, R24.reuse, R11 ;  /* 0x0000000b18027220 */ /* 0x040fe20000400000 */
[C---:B------:R-:W-:Y:S01]  /*80b0*/  FMUL R3, R24.reuse, R12 ;  /* 0x0000000c18037220 */ /* 0x040fe20000400000 */
[C---:B------:R-:W-:Y:S01]  /*80c0*/  FFMA R9, R27.reuse, R25, R9 ;  /* 0x000000191b097223 */ /* 0x040fe20000000009 */
[C---:B------:R-:W-:Y:S01]  /*80d0*/  FMUL R10, R24.reuse, R13 ;  /* 0x0000000d180a7220 */ /* 0x040fe20000400000 */
[C---:B------:R-:W-:Y:S01]  /*80e0*/  FFMA R0, R27.reuse, R26, R0 ;  /* 0x0000001a1b007223 */ /* 0x040fe20000000000 */
[C---:B------:R-:W-:Y:S01]  /*80f0*/  FMUL R11, R24.reuse, R14 ;  /* 0x0000000e180b7220 */ /* 0x040fe20000400000 */
[C---:B------:R-:W-:Y:S01]  /*8100*/  FFMA R2, R27.reuse, R28, R2 ;  /* 0x0000001c1b027223 */ /* 0x040fe20000000002 */
[C---:B------:R-:W-:Y:S01]  /*8110*/  FMUL R15, R24.reuse, R15 ;  /* 0x0000000f180f7220 */ /* 0x040fe20000400000 */
[C---:B------:R-:W-:Y:S01]  /*8120*/  FMUL R12, R24.reuse, R16 ;  /* 0x00000010180c7220 */ /* 0x040fe20000400000 */
[C---:B------:R-:W-:Y:S01]  /*8130*/  FFMA R3, R27.reuse, R29, R3 ;  /* 0x0000001d1b037223 */ /* 0x040fe20000000003 */
[C---:B------:R-:W-:Y:S01]  /*8140*/  FMUL R13, R24.reuse, R17 ;  /* 0x00000011180d7220 */ /* 0x040fe20000400000 */
[C---:B------:R-:W-:Y:S01]  /*8150*/  FFMA R10, R27.reuse, R30, R10 ;  /* 0x0000001e1b0a7223 */ /* 0x040fe2000000000a */
[C---:B------:R-:W-:Y:S01]  /*8160*/  FMUL R14, R24.reuse, R18 ;  /* 0x00000012180e7220 */ /* 0x040fe20000400000 */
[C---:B------:R-:W-:Y:S01]  /*8170*/  FFMA R11, R27.reuse, R31, R11 ;  /* 0x0000001f1b0b7223 */ /* 0x040fe2000000000b */
        /* <DEDUP_REMOVED lines=32> */
.L_x_132:
[----:B------:R-:W-:Y:S05]  /*8380*/  BSYNC.RECONVERGENT B0 ;  /* 0x0000000000007941 */ /* 0x000fea0003800200 */
.L_x_131:
[----:B------:R-:W-:Y:S01]  /*8390*/  BAR.SYNC.DEFER_BLOCKING 0x1, 0x80 ;  /* 0x0042000000007b1d */ /* 0x000fe20000010000 */
[----:B------:R-:W-:Y:S01]  /*83a0*/  UISETP.NE.AND UP0, UPT, UR47, -0x4, UPT ;  /* 0xfffffffc2f00788c */ /* 0x000fe2000bf05270 */
[----:B------:R-:W-:Y:S08]  /*83b0*/  IADD3 R22, PT, PT, R22, 0x1, RZ ;  /* 0x0000000116167810 */ /* 0x000ff00007ffe0ff */
[----:B------:R-:W-:Y:S05]  /*83c0*/  BRA.U !UP0, `(.L_x_133) ;  /* 0x0000000108247547 */ /* 0x000fea000b800000 */
[----:B------:R-:W-:Y:S01]  /*83d0*/  ISETP.NE.AND P0, PT, R58, RZ, PT ;  /* 0x000000ff3a00720c */ /* 0x000fe20003f05270 */
[----:B------:R-:W-:Y:S01]  /*83e0*/  IMAD.U32 R0, RZ, RZ, UR46 ;  /* 0x0000002eff007e24 */ /* 0x000fe2000f8e00ff */
[----:B------:R-:W-:Y:S04]  /*83f0*/  UIADD3 UR4, UPT, UPT, UR46, 0x1, URZ ;  /* 0x000000012e047890 */ /* 0x000fe8000fffe0ff */
[----:B------:R-:W-:Y:S04]  /*8400*/  UISETP.NE.AND UP0, UPT, UR4, 0x4, UPT ;  /* 0x000000040400788c */ /* 0x000fe8000bf05270 */
[----:B------:R-:W-:Y:S03]  /*8410*/  USEL UR46, UR4, URZ, UP0 ;  /* 0x000000ff042e7287 */ /* 0x000fe60008000000 */
[----:B------:R-:W-:Y:S05]  /*8420*/  @P0 LEA R0, R0, UR44, 0x3 ;  /* 0x0000002c00000c11 */ /* 0x000fea000f8e18ff */
[----:B------:R-:W-:Y:S05]  /*8430*/  @P0 VIADD R0, R0, 0x70 ;  /* 0x0000007000000836 */ /* 0x000fea0000000000 */
[----:B------:R-:W-:Y:S04]  /*8440*/  @P0 PRMT R0, R65, 0x654, R0 ;  /* 0x0000065441000816 */ /* 0x000fe80000000000 */
[----:B------:R3:W-:Y:S03]  /*8450*/  @P0 SYNCS.ARRIVE.TRANS64.RED.A1T0 RZ, [R0+URZ], RZ ;  /* 0x000000ff00ff09a7 */ /* 0x0007e600081004ff */
.L_x_133:
[----:B------:R-:W-:Y:S01]  /*8460*/  R2UR UR5, R47 ;  /* 0x000000002f0572ca */ /* 0x000fe200000e0000 */
[----:B------:R-:W-:Y:S01]  /*8470*/  UISETP.NE.AND UP0, UPT, UR61, URZ, UPT ;  /* 0x000000ff3d00728c */ /* 0x000fe2000bf05270 */
[----:B------:R-:W-:Y:S01]  /*8480*/  R2UR UR4, R48 ;  /* 0x00000000300472ca */ /* 0x000fe200000e0000 */
[----:B------:R-:W-:Y:S01]  /*8490*/  UIADD3 UR47, UPT, UPT, UR47, 0x4, URZ ;  /* 0x000000042f2f7890 */ /* 0x000fe2000fffe0ff */
[----:B------:R-:W-:Y:S01]  /*84a0*/  ISETP.NE.AND P0, PT, R52, 0x2, PT ;  /* 0x000000023400780c */ /* 0x000fe20003f05270 */
[----:B------:R-:W-:Y:S01]  /*84b0*/  UMOV UR36, UR60 ;  /* 0x0000003c00247c82 */ /* 0x000fe20008000000 */
[----:B------:R-:W-:Y:S02]  /*84c0*/  ISETP.NE.AND P1, PT, R22, 0x4, PT ;  /* 0x000000041600780c */ /* 0x000fe40003f25270 */
[----:B------:R-:W-:Y:S02]  /*84d0*/  SEL R2, RZ, 0x1, P0 ;  /* 0x00000001ff027807 */ /* 0x000fe40000000000 */
[----:B---3--:R-:W-:Y:S02]  /*84e0*/  SEL R0, RZ, 0x1, P1 ;  /* 0x00000001ff007807 */ /* 0x008fe40000800000 */
[----:B------:R-:W-:Y:S01]  /*84f0*/  LOP3.LUT R53, R53, R2, RZ, 0x3c, !PT ;  /* 0x0000000235357212 */ /* 0x000fe200078e3cff */
[----:B------:R-:W-:Y:S01]  /*8500*/  UIADD3 UR20, UPT, UPT, UR37, UR5, URZ ;  /* 0x0000000525147290 */ /* 0x000fe2000fffe0ff */
[----:B------:R-:W-:Y:S01]  /*8510*/  LOP3.LUT R54, R54, R0, RZ, 0x3c, !PT ;  /* 0x0000000036367212 */ /* 0x000fe200078e3cff */
[----:B------:R-:W-:Y:S01]  /*8520*/  UIADD3 UR16, UPT, UPT, UR38, UR4, URZ ;  /* 0x0000000426107290 */ /* 0x000fe2000fffe0ff */
[----:B------:R-:W-:Y:S02]  /*8530*/  SEL R52, R52, RZ, P0 ;  /* 0x000000ff34347207 */ /* 0x000fe40000000000 */
[----:B------:R-:W-:Y:S01]  /*8540*/  SEL R22, R22, RZ, P1 ;  /* 0x000000ff16167207 */ /* 0x000fe20000800000 */
[----:B------:R-:W-:Y:S08]  /*8550*/  BRA.U UP0, `(.L_x_134) ;  /* 0xffffffcd00b07547 */ /* 0x000ff0000b83ffff */
[----:B------:R-:W-:-:S13]  /*8560*/  R2UR UR4, R49 ;  /* 0x00000000310472ca */ /* 0x000fda00000e0000 */
[----:B------:R-:W-:-:S09]  /*8570*/  UISETP.NE.AND UP0, UPT, UR4, URZ, UPT ;  /* 0x000000ff0400728c */ /* 0x000fd2000bf05270 */
[----:B------:R-:W-:Y:S05]  /*8580*/  BRA.U !UP0, `(.L_x_135) ;  /* 0x0000000108487547 */ /* 0x000fea000b800000 */
[----:B------:R-:W3:Y:S02]  /*8590*/  LDCU.64 UR4, c[0x0][0x890] ;  /* 0x00011200ff0477ac */ /* 0x000ee40008000a00 */
[----:B---3--:R-:W-:-:S04]  /*85a0*/  UISETP.NE.U32.AND UP0, UPT, UR4, URZ, UPT ;  /* 0x000000ff0400728c */ /* 0x008fc8000bf05070 */
[----:B------:R-:W-:-:S09]  /*85b0*/  UISETP.NE.AND.EX UP0, UPT, UR5, URZ, UPT, UP0 ;  /* 0x000000ff0500728c */ /* 0x000fd2000bf05300 */
[----:B------:R-:W-:Y:S05]  /*85c0*/  BRA.U UP0, `(.L_x_136) ;  /* 0x00000001000c7547 */ /* 0x000fea000b800000 */
[----:B------:R-:W-:-:S13]  /*85d0*/  FSETP.NEU.AND P0, PT, R27, RZ, PT ;  /* 0x000000ff1b00720b */ /* 0x000fda0003f0d000 */
[----:B------:R-:W-:Y:S05]  /*85e0*/  @!P0 EXIT ;  /* 0x000000000000894d */ /* 0x000fea0003800000 */
[----:B------:R-:W-:Y:S05]  /*85f0*/  BRA `(.L_x_135) ;  /* 0x00000000002c7947 */ /* 0x000fea0003800000 */
.L_x_136:
[----:B------:R-:W-:Y:S01]  /*8600*/  ISETP.NE.AND P0, PT, R51, RZ, PT ;  /* 0x000000ff3300720c */ /* 0x000fe20003f05270 */
[----:B------:R-:W-:-:S12]  /*8610*/  BSSY.RECONVERGENT B0, `(.L_x_135) ;  /* 0x0000009000007945 */ /* 0x000fd80003800200 */
[----:B------:R-:W-:Y:S05]  /*8620*/  @P0 BRA `(.L_x_137) ;  /* 0x0000000000140947 */ /* 0x000fea0003800000 */
[----:B------:R-:W3:Y:S02]  /*8630*/  LDCU.64 UR4, c[0x0][0x888] ;  /* 0x00011100ff0477ac */ /* 0x000ee40008000a00 */
[----:B---3--:R-:W-:-:S04]  /*8640*/  ISETP.NE.U32.AND P0, PT, RZ, UR4, PT ;  /* 0x00000004ff007c0c */ /* 0x008fc8000bf05070 */
[----:B------:R-:W-:-:S13]  /*8650*/  ISETP.NE.AND.EX P0, PT, RZ, UR5, PT, P0 ;  /* 0x00000005ff007c0c */ /* 0x000fda000bf05300 */
[----:B------:R-:W-:Y:S05]  /*8660*/  @!P0 EXIT ;  /* 0x000000000000894d */ /* 0x000fea0003800000 */
[----:B------:R-:W-:Y:S05]  /*8670*/  BRA `(.L_x_138) ;  /* 0x0000000000087947 */ /* 0x000fea0003800000 */
.L_x_137:
[----:B------:R-:W-:-:S13]  /*8680*/  FSETP.NEU.AND P0, PT, R27, RZ, PT ;  /* 0x000000ff1b00720b */ /* 0x000fda0003f0d000 */
[----:B------:R-:W-:Y:S05]  /*8690*/  @!P0 EXIT ;  /* 0x000000000000894d */ /* 0x000fea0003800000 */
.L_x_138:
[----:B------:R-:W-:Y:S05]  /*86a0*/  BSYNC.RECONVERGENT B0 ;  /* 0x0000000000007941 */ /* 0x000fea0003800200 */
.L_x_135:
[----:B------:R-:W3:Y:S01]  /*86b0*/  S2UR UR5, SR_CgaCtaId ;  /* 0x00000000000579c3 */ /* 0x000ee20000008800 */
[----:B------:R-:W-:Y:S01]  /*86c0*/  ULEA UR4, UR46, UR44, 0x3 ;  /* 0x0000002c2e047291 */ /* 0x000fe2000f8e18ff */
[----:B------:R-:W-:-:S04]  /*86d0*/  DEPBAR.LE SB0, 0x0 ;  /* 0x000080000000791a */ /* 0x000fc80000000000 */
[----:B------:R-:W-:-:S04]  /*86e0*/  UIADD3 UR4, UPT, UPT, UR4, 0x70, URZ ;  /* 0x0000007004047890 */ /* 0x000fc8000fffe0ff */
[----:B---3--:R-:W-:-:S09]  /*86f0*/  UPRMT UR4, UR5, 0x654, UR4 ;  /* 0x0000065405047896 */ /* 0x008fd20008000004 */
[----:B------:R-:W-:Y:S01]  /*8700*/  SYNCS.ARRIVE.TRANS64.RED.A1T0 RZ, [UR4], RZ ;  /* 0x000000ffffff79a7 */ /* 0x000fe20008100404 */
[----:B------:R-:W-:Y:S05]  /*8710*/  EXIT ;  /* 0x000000000000794d */ /* 0x000fea0003800000 */
.L_x_24:
[----:B-1----:R1:W3:Y:S02]  /*8720*/  SYNCS.PHASECHK.TRANS64.TRYWAIT P0, [R0+URZ+0x110], R2 ;  /* 0x00011002000075a7 */ /* 0x0022e400080011ff */
[----:B---3--:R-:W-:Y:S05]  /*8730*/  @!P0 NANOSLEEP.SYNCS 0x989680 ;  /* 0x009896800000895d */ /* 0x008fea0003900000 */
[----:B------:R-:W3:Y:S02]  /*8740*/  @!P0 SYNCS.PHASECHK.TRANS64 P0, [R0+URZ+0x110], R2 ;  /* 0x00011002000085a7 */ /* 0x000ee400080010ff */
[----:B---3--:R-:W-:Y:S05]  /*8750*/  @!P0 BRA `(.L_x_24) ;  /* 0xfffffffc00f08947 */ /* 0x008fea000383ffff */
[----:B------:R-:W-:Y:S05]  /*8760*/  BRA `(.L_x_139) ;  /* 0xffffff9000c47947 */ /* 0x000fea000383ffff */
.L_x_27:
[----:B-1----:R-:W-:-:S07]  /*8770*/  MOV R0, UR33 ;  /* 0x0000002100007c02 */ /* 0x002fce0008000f00 */
.L_x_140:
[----:B-1----:R1:W3:Y:S02]  /*8780*/  SYNCS.PHASECHK.TRANS64.TRYWAIT P0, [R0+URZ+0x28], R3 ;  /* 0x00002803000075a7 */ /* 0x0022e400080011ff */
[----:B---3--:R-:W-:Y:S05]  /*8790*/  @!P0 NANOSLEEP.SYNCS 0x989680 ;  /* 0x009896800000895d */ /* 0x008fea0003900000 */
[----:B------:R-:W3:Y:S02]  /*87a0*/  @!P0 SYNCS.PHASECHK.TRANS64 P0, [R0+URZ+0x28], R3 ;  /* 0x00002803000085a7 */ /* 0x000ee400080010ff */
[----:B---3--:R-:W-:Y:S05]  /*87b0*/  @!P0 BRA `(.L_x_140) ;  /* 0xfffffffc00f08947 */ /* 0x008fea000383ffff */
[----:B------:R-:W-:Y:S05]  /*87c0*/  BRA `(.L_x_26) ;  /* 0xffffff9400087947 */ /* 0x000fea000383ffff */
.L_x_34:
[----:B-1----:R-:W-:-:S07]  /*87d0*/  MOV R0, UR17 ;  /* 0x0000001100007c02 */ /* 0x002fce0008000f00 */
.L_x_141:
[----:B-1----:R1:W3:Y:S02]  /*87e0*/  SYNCS.PHASECHK.TRANS64.TRYWAIT P0, [R0+URZ+0x28], R3 ;  /* 0x00002803000075a7 */ /* 0x0022e400080011ff */
[----:B---3--:R-:W-:Y:S05]  /*87f0*/  @!P0 NANOSLEEP.SYNCS 0x989680 ;  /* 0x009896800000895d */ /* 0x008fea0003900000 */
[----:B------:R-:W3:Y:S02]  /*8800*/  @!P0 SYNCS.PHASECHK.TRANS64 P0, [R0+URZ+0x28], R3 ;  /* 0x00002803000085a7 */ /* 0x000ee400080010ff */
[----:B---3--:R-:W-:Y:S05]  /*8810*/  @!P0 BRA `(.L_x_141) ;  /* 0xfffffffc00f08947 */ /* 0x008fea000383ffff */
[----:B------:R-:W-:Y:S05]  /*8820*/  BRA `(.L_x_33) ;  /* 0xffffff9400d07947 */ /* 0x000fea000383ffff */
.L_x_39:
[----:B-1----:R1:W3:Y:S02]  /*8830*/  SYNCS.PHASECHK.TRANS64.TRYWAIT P0, [R3+URZ+0xa0], R0 ;  /* 0x0000a000030075a7 */ /* 0x0022e400080011ff */
[----:B---3--:R-:W-:Y:S05]  /*8840*/  @!P0 NANOSLEEP.SYNCS 0x989680 ;  /* 0x009896800000895d */ /* 0x008fea0003900000 */
[----:B------:R-:W3:Y:S02]  /*8850*/  @!P0 SYNCS.PHASECHK.TRANS64 P0, [R3+URZ+0xa0], R0 ;  /* 0x0000a000030085a7 */ /* 0x000ee400080010ff */
[----:B---3--:R-:W-:Y:S05]  /*8860*/  @!P0 BRA `(.L_x_39) ;  /* 0xfffffffc00f08947 */ /* 0x008fea000383ffff */
[----:B------:R-:W-:Y:S05]  /*8870*/  BRA `(.L_x_142) ;  /* 0xffffff9800707947 */ /* 0x000fea000383ffff */
.L_x_43:
[----:B------:R-:W-:-:S07]  /*8880*/  MOV R0, UR4 ;  /* 0x0000000400007c02 */ /* 0x000fce0008000f00 */
.L_x_143:
[----:B-1----:R1:W3:Y:S02]  /*8890*/  SYNCS.PHASECHK.TRANS64.TRYWAIT P0, [R0+URZ], R2 ;  /* 0x00000002000075a7 */ /* 0x0022e400080011ff */
[----:B---3--:R-:W-:Y:S05]  /*88a0*/  @!P0 NANOSLEEP.SYNCS 0x989680 ;  /* 0x009896800000895d */ /* 0x008fea0003900000 */
[----:B------:R-:W3:Y:S02]  /*88b0*/  @!P0 SYNCS.PHASECHK.TRANS64 P0, [R0+URZ], R2 ;  /* 0x00000002000085a7 */ /* 0x000ee400080010ff */
[----:B---3--:R-:W-:Y:S05]  /*88c0*/  @!P0 BRA `(.L_x_143) ;  /* 0xfffffffc00f08947 */ /* 0x008fea000383ffff */
[----:B------:R-:W-:Y:S05]  /*88d0*/  BRA `(.L_x_144) ;  /* 0xffffffa0001c7947 */ /* 0x000fea000383ffff */
.L_x_44:
[----:B------:R-:W-:-:S07]  /*88e0*/  MOV R0, UR5 ;  /* 0x0000000500007c02 */ /* 0x000fce0008000f00 */
.L_x_145:
[----:B-1----:R1:W3:Y:S02]  /*88f0*/  SYNCS.PHASECHK.TRANS64.TRYWAIT P0, [R0+URZ], R3 ;  /* 0x00000003000075a7 */ /* 0x0022e400080011ff */
[----:B---3--:R-:W-:Y:S05]  /*8900*/  @!P0 NANOSLEEP.SYNCS 0x989680 ;  /* 0x009896800000895d */ /* 0x008fea0003900000 */
[----:B------:R-:W3:Y:S02]  /*8910*/  @!P0 SYNCS.PHASECHK.TRANS64 P0, [R0+URZ], R3 ;  /* 0x00000003000085a7 */ /* 0x000ee400080010ff */
[----:B---3--:R-:W-:Y:S05]  /*8920*/  @!P0 BRA `(.L_x_145) ;  /* 0xfffffffc00f08947 */ /* 0x008fea000383ffff */
[----:B------:R-:W-:Y:S05]  /*8930*/  BRA `(.L_x_146) ;  /* 0xffffffa000287947 */ /* 0x000fea000383ffff */
.L_x_45:
[----:B------:R-:W-:-:S07]  /*8940*/  MOV R0, UR5 ;  /* 0x0000000500007c02 */ /* 0x000fce0008000f00 */
.L_x_147:
[----:B-1----:R1:W3:Y:S02]  /*8950*/  SYNCS.PHASECHK.TRANS64.TRYWAIT P0, [R0+URZ], R3 ;  /* 0x00000003000075a7 */ /* 0x0022e400080011ff */
[----:B---3--:R-:W-:Y:S05]  /*8960*/  @!P0 NANOSLEEP.SYNCS 0x989680 ;  /* 0x009896800000895d */ /* 0x008fea0003900000 */
[----:B------:R-:W3:Y:S02]  /*8970*/  @!P0 SYNCS.PHASECHK.TRANS64 P0, [R0+URZ], R3 ;  /* 0x00000003000085a7 */ /* 0x000ee400080010ff */
[----:B---3--:R-:W-:Y:S05]  /*8980*/  @!P0 BRA `(.L_x_147) ;  /* 0xfffffffc00f08947 */ /* 0x008fea000383ffff */
[----:B------:R-:W-:Y:S05]  /*8990*/  BRA `(.L_x_148) ;  /* 0xffffffa000347947 */ /* 0x000fea000383ffff */
.L_x_46:
[----:B------:R-:W-:-:S07]  /*89a0*/  MOV R0, UR5 ;  /* 0x0000000500007c02 */ /* 0x000fce0008000f00 */
.L_x_149:
[----:B-1----:R1:W3:Y:S02]  /*89b0*/  SYNCS.PHASECHK.TRANS64.TRYWAIT P0, [R0+URZ], R3 ;  /* 0x00000003000075a7 */ /* 0x0022e400080011ff */
[----:B---3--:R-:W-:Y:S05]  /*89c0*/  @!P0 NANOSLEEP.SYNCS 0x989680 ;  /* 0x009896800000895d */ /* 0x008fea0003900000 */
[----:B------:R-:W3:Y:S02]  /*89d0*/  @!P0 SYNCS.PHASECHK.TRANS64 P0, [R0+URZ], R3 ;  /* 0x00000003000085a7 */ /* 0x000ee400080010ff */
[----:B---3--:R-:W-:Y:S05]  /*89e0*/  @!P0 BRA `(.L_x_149) ;  /* 0xfffffffc00f08947 */ /* 0x008fea000383ffff */
[----:B------:R-:W-:Y:S05]  /*89f0*/  BRA `(.L_x_150) ;  /* 0xffffffa000407947 */ /* 0x000fea000383ffff */
.L_x_49:
[----:B--2---:R2:W3:Y:S02]  /*8a00*/  SYNCS.PHASECHK.TRANS64.TRYWAIT P0, [R2+URZ+0x100], R4 ;  /* 0x00010004020075a7 */ /* 0x0044e400080011ff */
[----:B---3--:R-:W-:Y:S05]  /*8a10*/  @!P0 NANOSLEEP.SYNCS 0x989680 ;  /* 0x009896800000895d */ /* 0x008fea0003900000 */
[----:B------:R-:W3:Y:S02]  /*8a20*/  @!P0 SYNCS.PHASECHK.TRANS64 P0, [R2+URZ+0x100], R4 ;  /* 0x00010004020085a7 */ /* 0x000ee400080010ff */
[----:B---3--:R-:W-:Y:S05]  /*8a30*/  @!P0 BRA `(.L_x_49) ;  /* 0xfffffffc00f08947 */ /* 0x008fea000383ffff */
[----:B------:R-:W-:Y:S05]  /*8a40*/  BRA `(.L_x_151) ;  /* 0xffffffa000a47947 */ /* 0x000fea000383ffff */
.L_x_50:
[----:B------:R-:W-:-:S07]  /*8a50*/  MOV R2, UR4 ;  /* 0x0000000400027c02 */ /* 0x000fce0008000f00 */
.L_x_152:
[----:B--2---:R2:W3:Y:S02]  /*8a60*/  SYNCS.PHASECHK.TRANS64.TRYWAIT P0, [R2+URZ+0xb0], R5 ;  /* 0x0000b005020075a7 */ /* 0x0044e400080011ff */
[----:B---3--:R-:W-:Y:S05]  /*8a70*/  @!P0 NANOSLEEP.SYNCS 0x989680 ;  /* 0x009896800000895d */ /* 0x008fea0003900000 */
[----:B------:R-:W3:Y:S02]  /*8a80*/  @!P0 SYNCS.PHASECHK.TRANS64 P0, [R2+URZ+0xb0], R5 ;  /* 0x0000b005020085a7 */ /* 0x000ee400080010ff */
[----:B---3--:R-:W-:Y:S05]  /*8a90*/  @!P0 BRA `(.L_x_152) ;  /* 0xfffffffc00f08947 */ /* 0x008fea000383ffff */
[----:B------:R-:W-:Y:S05]  /*8aa0*/  BRA `(.L_x_153) ;  /* 0xffffffa000b47947 */ /* 0x000fea000383ffff */
.L_x_51:
[----:B--2---:R2:W3:Y:S02]  /*8ab0*/  SYNCS.PHASECHK.TRANS64.TRYWAIT P1, [R2+URZ+0xa0], R4 ;  /* 0x0000a004020075a7 */ /* 0x0044e400080211ff */
[----:B---3--:R-:W-:Y:S05]  /*8ac0*/  @!P1 NANOSLEEP.SYNCS 0x989680 ;  /* 0x009896800000995d */ /* 0x008fea0003900000 */
[----:B------:R-:W3:Y:S02]  /*8ad0*/  @!P1 SYNCS.PHASECHK.TRANS64 P1, [R2+URZ+0xa0], R4 ;  /* 0x0000a004020095a7 */ /* 0x000ee400080210ff */
[----:B---3--:R-:W-:Y:S05]  /*8ae0*/  @!P1 BRA `(.L_x_51) ;  /* 0xfffffffc00f09947 */ /* 0x008fea000383ffff */
[----:B------:R-:W-:Y:S05]  /*8af0*/  BRA `(.L_x_154) ;  /* 0xffffffa000e47947 */ /* 0x000fea000383ffff */
.L_x_54:
[----:B------:R-:W-:-:S07]  /*8b00*/  MOV R0, UR4 ;  /* 0x0000000400007c02 */ /* 0x000fce0008000f00 */
.L_x_155:
[----:B--2---:R2:W3:Y:S02]  /*8b10*/  SYNCS.PHASECHK.TRANS64.TRYWAIT P0, [R0+URZ+0xb0], R2 ;  /* 0x0000b002000075a7 */ /* 0x0044e400080011ff */
[----:B---3--:R-:W-:Y:S05]  /*8b20*/  @!P0 NANOSLEEP.SYNCS 0x989680 ;  /* 0x009896800000895d */ /* 0x008fea0003900000 */
[----:B------:R-:W3:Y:S02]  /*8b30*/  @!P0 SYNCS.PHASECHK.TRANS64 P0, [R0+URZ+0xb0], R2 ;  /* 0x0000b002000085a7 */ /* 0x000ee400080010ff */
[----:B---3--:R-:W-:Y:S05]  /*8b40*/  @!P0 BRA `(.L_x_155) ;  /* 0xfffffffc00f08947 */ /* 0x008fea000383ffff */
[----:B------:R-:W-:Y:S05]  /*8b50*/  BRA `(.L_x_53) ;  /* 0xffffffa400387947 */ /* 0x000fea000383ffff */
.L_x_61:
[----:B-1----:R1:W2:Y:S02]  /*8b60*/  SYNCS.PHASECHK.TRANS64.TRYWAIT P1, [R0+URZ+0xa0], R2 ;  /* 0x0000a002000075a7 */ /* 0x0022a400080211ff */
[----:B--2---:R-:W-:Y:S05]  /*8b70*/  @!P1 NANOSLEEP.SYNCS 0x989680 ;  /* 0x009896800000995d */ /* 0x004fea0003900000 */
[----:B------:R-:W2:Y:S02]  /*8b80*/  @!P1 SYNCS.PHASECHK.TRANS64 P1, [R0+URZ+0xa0], R2 ;  /* 0x0000a002000095a7 */ /* 0x000ea400080210ff */
[----:B--2---:R-:W-:Y:S05]  /*8b90*/  @!P1 BRA `(.L_x_61) ;  /* 0xfffffffc00f09947 */ /* 0x004fea000383ffff */
[----:B------:R-:W-:Y:S05]  /*8ba0*/  BRA `(.L_x_156) ;  /* 0xffffffa800a07947 */ /* 0x000fea000383ffff */
.L_x_62:
[----:B------:R-:W-:-:S07]  /*8bb0*/  MOV R2, UR23 ;  /* 0x0000001700027c02 */ /* 0x000fce0008000f00 */
.L_x_157:
[----:B-1----:R1:W2:Y:S02]  /*8bc0*/  SYNCS.PHASECHK.TRANS64.TRYWAIT P0, [R2+URZ+0xe0], R0 ;  /* 0x0000e000020075a7 */ /* 0x0022a400080011ff */
[----:B--2---:R-:W-:Y:S05]  /*8bd0*/  @!P0 NANOSLEEP.SYNCS 0x989680 ;  /* 0x009896800000895d */ /* 0x004fea0003900000 */
[----:B------:R-:W2:Y:S02]  /*8be0*/  @!P0 SYNCS.PHASECHK.TRANS64 P0, [R2+URZ+0xe0], R0 ;  /* 0x0000e000020085a7 */ /* 0x000ea400080010ff */
[----:B--2---:R-:W-:Y:S05]  /*8bf0*/  @!P0 BRA `(.L_x_157) ;  /* 0xfffffffc00f08947 */ /* 0x004fea000383ffff */
[----:B------:R-:W-:Y:S05]  /*8c00*/  BRA `(.L_x_158) ;  /* 0xffffffa800f07947 */ /* 0x000fea000383ffff */
.L_x_65:
[----:B------:R-:W-:Y:S07]  /*8c10*/  MOV R0, UR5 ;  /* 0x0000000500007c02 */ /* 0x000fee0008000f00 */
.L_x_159:
[----:B-1----:R1:W2:Y:S02]  /*8c20*/  SYNCS.PHASECHK.TRANS64.TRYWAIT P0, [R0+URZ], R2 ;  /* 0x00000002000075a7 */ /* 0x0022a400080011ff */
[----:B--2---:R-:W-:Y:S05]  /*8c30*/  @!P0 NANOSLEEP.SYNCS 0x989680 ;  /* 0x009896800000895d */ /* 0x004fea0003900000 */
[----:B------:R-:W2:Y:S02]  /*8c40*/  @!P0 SYNCS.PHASECHK.TRANS64 P0, [R0+URZ], R2 ;  /* 0x00000002000085a7 */ /* 0x000ea400080010ff */
[----:B--2---:R-:W-:Y:S05]  /*8c50*/  @!P0 BRA `(.L_x_159) ;  /* 0xfffffffc00f08947 */ /* 0x004fea000383ffff */
[----:B------:R-:W-:Y:S05]  /*8c60*/  BRA `(.L_x_64) ;  /* 0xffffffac000c7947 */ /* 0x000fea000383ffff */
.L_x_68:
[----:B------:R-:W-:-:S07]  /*8c70*/  MOV R0, UR4 ;  /* 0x0000000400007c02 */ /* 0x000fce0008000f00 */
.L_x_160:
[----:B--2---:R2:W4:Y:S02]  /*8c80*/  SYNCS.PHASECHK.TRANS64.TRYWAIT P0, [R0+URZ], R2 ;  /* 0x00000002000075a7 */ /* 0x00452400080011ff */
[----:B----4-:R-:W-:Y:S05]  /*8c90*/  @!P0 NANOSLEEP.SYNCS 0x989680 ;  /* 0x009896800000895d */ /* 0x010fea0003900000 */
[----:B------:R-:W4:Y:S02]  /*8ca0*/  @!P0 SYNCS.PHASECHK.TRANS64 P0, [R0+URZ], R2 ;  /* 0x00000002000085a7 */ /* 0x000f2400080010ff */
[----:B----4-:R-:W-:Y:S05]  /*8cb0*/  @!P0 BRA `(.L_x_160) ;  /* 0xfffffffc00f08947 */ /* 0x010fea000383ffff */
[----:B------:R-:W-:Y:S05]  /*8cc0*/  BRA `(.L_x_161) ;  /* 0xffffffac00c07947 */ /* 0x000fea000383ffff */
.L_x_69:
[----:B------:R-:W-:-:S07]  /*8cd0*/  MOV R0, UR5 ;  /* 0x0000000500007c02 */ /* 0x000fce0008000f00 */
.L_x_162:
[----:B-1----:R1:W2:Y:S02]  /*8ce0*/  SYNCS.PHASECHK.TRANS64.TRYWAIT P0, [R0+URZ], R3 ;  /* 0x00000003000075a7 */ /* 0x0022a400080011ff */
[----:B--2---:R-:W-:Y:S05]  /*8cf0*/  @!P0 NANOSLEEP.SYNCS 0x989680 ;  /* 0x009896800000895d */ /* 0x004fea0003900000 */
[----:B------:R-:W2:Y:S02]  /*8d00*/  @!P0 SYNCS.PHASECHK.TRANS64 P0, [R0+URZ], R3 ;  /* 0x00000003000085a7 */ /* 0x000ea400080010ff */
[----:B--2---:R-:W-:Y:S05]  /*8d10*/  @!P0 BRA `(.L_x_162) ;  /* 0xfffffffc00f08947 */ /* 0x004fea000383ffff */
[----:B------:R-:W-:Y:S05]  /*8d20*/  BRA `(.L_x_163) ;  /* 0xffffffac00cc7947 */ /* 0x000fea000383ffff */
.L_x_70:
[----:B------:R-:W-:-:S07]  /*8d30*/  MOV R0, UR5 ;  /* 0x0000000500007c02 */ /* 0x000fce0008000f00 */
.L_x_164:
[----:B-1----:R1:W2:Y:S02]  /*8d40*/  SYNCS.PHASECHK.TRANS64.TRYWAIT P0, [R0+URZ], R3 ;  /* 0x00000003000075a7 */ /* 0x0022a400080011ff */
[----:B--2---:R-:W-:Y:S05]  /*8d50*/  @!P0 NANOSLEEP.SYNCS 0x989680 ;  /* 0x009896800000895d */ /* 0x004fea0003900000 */
[----:B------:R-:W2:Y:S02]  /*8d60*/  @!P0 SYNCS.PHASECHK.TRANS64 P0, [R0+URZ], R3 ;  /* 0x00000003000085a7 */ /* 0x000ea400080010ff */
[----:B--2---:R-:W-:Y:S05]  /*8d70*/  @!P0 BRA `(.L_x_164) ;  /* 0xfffffffc00f08947 */ /* 0x004fea000383ffff */
[----:B------:R-:W-:Y:S05]  /*8d80*/  BRA `(.L_x_165) ;  /* 0xffffffac00d87947 */ /* 0x000fea000383ffff */
.L_x_71:
[----:B-1----:R-:W-:-:S07]  /*8d90*/  MOV R0, UR4 ;  /* 0x0000000400007c02 */ /* 0x002fce0008000f00 */
.L_x_166:
[----:B-1----:R1:W2:Y:S02]  /*8da0*/  SYNCS.PHASECHK.TRANS64.TRYWAIT P0, [R0+URZ], R2 ;  /* 0x00000002000075a7 */ /* 0x0022a400080011ff */
[----:B--2---:R-:W-:Y:S05]  /*8db0*/  @!P0 NANOSLEEP.SYNCS 0x989680 ;  /* 0x009896800000895d */ /* 0x004fea0003900000 */
[----:B------:R-:W2:Y:S02]  /*8dc0*/  @!P0 SYNCS.PHASECHK.TRANS64 P0, [R0+URZ], R2 ;  /* 0x00000002000085a7 */ /* 0x000ea400080010ff */
[----:B--2---:R-:W-:Y:S05]  /*8dd0*/  @!P0 BRA `(.L_x_166) ;  /* 0xfffffffc00f08947 */ /* 0x004fea000383ffff */
[----:B------:R-:W-:Y:S05]  /*8de0*/  BRA `(.L_x_167) ;  /* 0xffffffac00e47947 */ /* 0x000fea000383ffff */
.L_x_76:
[----:B--2---:R2:W3:Y:S02]  /*8df0*/  SYNCS.PHASECHK.TRANS64.TRYWAIT P0, [R12+URZ+0xa0], R0 ;  /* 0x0000a0000c0075a7 */ /* 0x0044e400080011ff */
[----:B---3--:R-:W-:Y:S05]  /*8e00*/  @!P0 NANOSLEEP.SYNCS 0x989680 ;  /* 0x009896800000895d */ /* 0x008fea0003900000 */
[----:B------:R-:W3:Y:S02]  /*8e10*/  @!P0 SYNCS.PHASECHK.TRANS64 P0, [R12+URZ+0xa0], R0 ;  /* 0x0000a0000c0085a7 */ /* 0x000ee400080010ff */
[----:B---3--:R-:W-:Y:S05]  /*8e20*/  @!P0 BRA `(.L_x_76) ;  /* 0xfffffffc00f08947 */ /* 0x008fea000383ffff */
[----:B------:R-:W-:Y:S05]  /*8e30*/  BRA `(.L_x_168) ;  /* 0xffffffb400147947 */ /* 0x000fea000383ffff */
.L_x_79:
[----:B--2---:R-:W-:Y:S07]  /*8e40*/  MOV R0, UR21 ;  /* 0x0000001500007c02 */ /* 0x004fee0008000f00 */
.L_x_169:
[----:B--2---:R2:W3:Y:S02]  /*8e50*/  SYNCS.PHASECHK.TRANS64.TRYWAIT P2, [R0+URZ+0x98], R6 ;  /* 0x00009806000075a7 */ /* 0x0044e400080411ff */
[----:B---3--:R-:W-:Y:S05]  /*8e60*/  @!P2 NANOSLEEP.SYNCS 0x989680 ;  /* 0x009896800000a95d */ /* 0x008fea0003900000 */
[----:B------:R-:W3:Y:S02]  /*8e70*/  @!P2 SYNCS.PHASECHK.TRANS64 P2, [R0+URZ+0x98], R6 ;  /* 0x000098060000a5a7 */ /* 0x000ee400080410ff */
[----:B---3--:R-:W-:Y:S05]  /*8e80*/  @!P2 BRA `(.L_x_169) ;  /* 0xfffffffc00f0a947 */ /* 0x008fea000383ffff */
[----:B------:R-:W-:Y:S05]  /*8e90*/  BRA `(.L_x_78) ;  /* 0xffffffb8007c7947 */ /* 0x000fea000383ffff */
.L_x_82:
[----:B------:R-:W-:Y:S07]  /*8ea0*/  MOV R0, UR21 ;  /* 0x0000001500007c02 */ /* 0x000fee0008000f00 */
.L_x_170:
[----:B--2---:R2:W3:Y:S02]  /*8eb0*/  SYNCS.PHASECHK.TRANS64.TRYWAIT P0, [R0+URZ+0x70], R9 ;  /* 0x00007009000075a7 */ /* 0x0044e400080011ff */
[----:B---3--:R-:W-:Y:S05]  /*8ec0*/  @!P0 NANOSLEEP.SYNCS 0x989680 ;  /* 0x009896800000895d */ /* 0x008fea0003900000 */
[----:B------:R-:W3:Y:S02]  /*8ed0*/  @!P0 SYNCS.PHASECHK.TRANS64 P0, [R0+URZ+0x70], R9 ;  /* 0x00007009000085a7 */ /* 0x000ee400080010ff */
[----:B---3--:R-:W-:Y:S05]  /*8ee0*/  @!P0 BRA `(.L_x_170) ;  /* 0xfffffffc00f08947 */ /* 0x008fea000383ffff */
[----:B------:R-:W-:Y:S05]  /*8ef0*/  BRA `(.L_x_171) ;  /* 0xffffffb800d87947 */ /* 0x000fea000383ffff */
.L_x_83:
[----:B------:R-:W-:Y:S07]  /*8f00*/  MOV R0, UR21 ;  /* 0x0000001500007c02 */ /* 0x000fee0008000f00 */
.L_x_172:
[----:B--2---:R2:W3:Y:S02]  /*8f10*/  SYNCS.PHASECHK.TRANS64.TRYWAIT P0, [R0+URZ+0x78], R9 ;  /* 0x00007809000075a7 */ /* 0x0044e400080011ff */
[----:B---3--:R-:W-:Y:S05]  /*8f20*/  @!P0 NANOSLEEP.SYNCS 0x989680 ;  /* 0x009896800000895d */ /* 0x008fea0003900000 */
[----:B------:R-:W3:Y:S02]  /*8f30*/  @!P0 SYNCS.PHASECHK.TRANS64 P0, [R0+URZ+0x78], R9 ;  /* 0x00007809000085a7 */ /* 0x000ee400080010ff */
[----:B---3--:R-:W-:Y:S05]  /*8f40*/  @!P0 BRA `(.L_x_172) ;  /* 0xfffffffc00f08947 */ /* 0x008fea000383ffff */
[----:B------:R-:W-:Y:S05]  /*8f50*/  BRA `(.L_x_173) ;  /* 0xffffffbc00107947 */ /* 0x000fea000383ffff */
.L_x_84:
[----:B------:R-:W-:Y:S07]  /*8f60*/  MOV R0, UR21 ;  /* 0x0000001500007c02 */ /* 0x000fee0008000f00 */
.L_x_174:
[----:B--2---:R2:W3:Y:S02]  /*8f70*/  SYNCS.PHASECHK.TRANS64.TRYWAIT P0, [R0+URZ+0x80], R9 ;  /* 0x00008009000075a7 */ /* 0x0044e400080011ff */
[----:B---3--:R-:W-:Y:S05]  /*8f80*/  @!P0 NANOSLEEP.SYNCS 0x989680 ;  /* 0x009896800000895d */ /* 0x008fea0003900000 */
[----:B------:R-:W3:Y:S02]  /*8f90*/  @!P0 SYNCS.PHASECHK.TRANS64 P0, [R0+URZ+0x80], R9 ;  /* 0x00008009000085a7 */ /* 0x000ee400080010ff */
[----:B---3--:R-:W-:Y:S05]  /*8fa0*/  @!P0 BRA `(.L_x_174) ;  /* 0xfffffffc00f08947 */ /* 0x008fea000383ffff */
[----:B------:R-:W-:Y:S05]  /*8fb0*/  BRA `(.L_x_175) ;  /* 0xffffffbc00547947 */ /* 0x000fea000383ffff */
.L_x_85:
[----:B------:R-:W-:Y:S07]  /*8fc0*/  MOV R0, UR21 ;  /* 0x0000001500007c02 */ /* 0x000fee0008000f00 */
.L_x_176:
[----:B--2---:R2:W3:Y:S02]  /*8fd0*/  SYNCS.PHASECHK.TRANS64.TRYWAIT P0, [R0+URZ+0x88], R9 ;  /* 0x00008809000075a7 */ /* 0x0044e400080011ff */
[----:B---3--:R-:W-:Y:S05]  /*8fe0*/  @!P0 NANOSLEEP.SYNCS 0x989680 ;  /* 0x009896800000895d */ /* 0x008fea0003900000 */
[----:B------:R-:W3:Y:S02]  /*8ff0*/  @!P0 SYNCS.PHASECHK.TRANS64 P0, [R0+URZ+0x88], R9 ;  /* 0x00008809000085a7 */ /* 0x000ee400080010ff */
[----:B---3--:R-:W-:Y:S05]  /*9000*/  @!P0 BRA `(.L_x_176) ;  /* 0xfffffffc00f08947 */ /* 0x008fea000383ffff */
[----:B------:R-:W-:Y:S05]  /*9010*/  BRA `(.L_x_177) ;  /* 0xffffffbc00947947 */ /* 0x000fea000383ffff */
.L_x_87:
[----:B------:R-:W-:-:S07]  /*9020*/  MOV R0, UR21 ;  /* 0x0000001500007c02 */ /* 0x000fce0008000f00 */
.L_x_178:
[----:B---3--:R3:W4:Y:S02]  /*9030*/  SYNCS.PHASECHK.TRANS64.TRYWAIT P0, [R0+URZ+0x70], R2 ;  /* 0x00007002000075a7 */ /* 0x00872400080011ff */
[----:B----4-:R-:W-:Y:S05]  /*9040*/  @!P0 NANOSLEEP.SYNCS 0x989680 ;  /* 0x009896800000895d */ /* 0x010fea0003900000 */
[----:B------:R-:W4:Y:S02]  /*9050*/  @!P0 SYNCS.PHASECHK.TRANS64 P0, [R0+URZ+0x70], R2 ;  /* 0x00007002000085a7 */ /* 0x000f2400080010ff */
[----:B----4-:R-:W-:Y:S05]  /*9060*/  @!P0 BRA `(.L_x_178) ;  /* 0xfffffffc00f08947 */ /* 0x010fea000383ffff */
[----:B------:R-:W-:Y:S05]  /*9070*/  BRA `(.L_x_179) ;  /* 0xffffffc0000c7947 */ /* 0x000fea000383ffff */
.L_x_88:
[----:B---3--:R-:W-:-:S07]  /*9080*/  MOV R0, UR21 ;  /* 0x0000001500007c02 */ /* 0x008fce0008000f00 */
.L_x_180:
[----:B---3--:R3:W4:Y:S02]  /*9090*/  SYNCS.PHASECHK.TRANS64.TRYWAIT P0, [R0+URZ+0x78], R2 ;  /* 0x00007802000075a7 */ /* 0x00872400080011ff */
[----:B----4-:R-:W-:Y:S05]  /*90a0*/  @!P0 NANOSLEEP.SYNCS 0x989680 ;  /* 0x009896800000895d */ /* 0x010fea0003900000 */
[----:B------:R-:W4:Y:S02]  /*90b0*/  @!P0 SYNCS.PHASECHK.TRANS64 P0, [R0+URZ+0x78], R2 ;  /* 0x00007802000085a7 */ /* 0x000f2400080010ff */
[----:B----4-:R-:W-:Y:S05]  /*90c0*/  @!P0 BRA `(.L_x_180) ;  /* 0xfffffffc00f08947 */ /* 0x010fea000383ffff */
[----:B------:R-:W-:Y:S05]  /*90d0*/  BRA `(.L_x_181) ;  /* 0xffffffbc00fc7947 */ /* 0x000fea000383ffff */
.L_x_89:
[----:B---3--:R-:W-:-:S07]  /*90e0*/  MOV R0, UR21 ;  /* 0x0000001500007c02 */ /* 0x008fce0008000f00 */
.L_x_182:
[----:B---3--:R3:W4:Y:S02]  /*90f0*/  SYNCS.PHASECHK.TRANS64.TRYWAIT P0, [R0+URZ+0x80], R2 ;  /* 0x00008002000075a7 */ /* 0x00872400080011ff */
[----:B----4-:R-:W-:Y:S05]  /*9100*/  @!P0 NANOSLEEP.SYNCS 0x989680 ;  /* 0x009896800000895d */ /* 0x010fea0003900000 */
[----:B------:R-:W4:Y:S02]  /*9110*/  @!P0 SYNCS.PHASECHK.TRANS64 P0, [R0+URZ+0x80], R2 ;  /* 0x00008002000085a7 */ /* 0x000f2400080010ff */
[----:B----4-:R-:W-:Y:S05]  /*9120*/  @!P0 BRA `(.L_x_182) ;  /* 0xfffffffc00f08947 */ /* 0x010fea000383ffff */
[----:B------:R-:W-:Y:S05]  /*9130*/  BRA `(.L_x_183) ;  /* 0xffffffbc00ec7947 */ /* 0x000fea000383ffff */
.L_x_91:
[----:B-1----:R1:W2:Y:S02]  /*9140*/  SYNCS.PHASECHK.TRANS64.TRYWAIT P0, [R3+URZ+0xa0], R0 ;  /* 0x0000a000030075a7 */ /* 0x0022a400080011ff */
[----:B--2---:R-:W-:Y:S05]  /*9150*/  @!P0 NANOSLEEP.SYNCS 0x989680 ;  /* 0x009896800000895d */ /* 0x004fea0003900000 */
[----:B------:R-:W2:Y:S02]  /*9160*/  @!P0 SYNCS.PHASECHK.TRANS64 P0, [R3+URZ+0xa0], R0 ;  /* 0x0000a000030085a7 */ /* 0x000ea400080010ff */
[----:B--2---:R-:W-:Y:S05]  /*9170*/  @!P0 BRA `(.L_x_91) ;  /* 0xfffffffc00f08947 */ /* 0x004fea000383ffff */
[----:B------:R-:W-:Y:S05]  /*9180*/  BRA `(.L_x_184) ;  /* 0xffffffc000b87947 */ /* 0x000fea000383ffff */
.L_x_102:
[----:B-1----:R-:W-:Y:S04]  /*9190*/  MOV R0, UR44 ;  /* 0x0000002c00007c02 */ /* 0x002fe80008000f00 */
[----:B------:R1:W2:Y:S03]  /*91a0*/  SYNCS.PHASECHK.TRANS64.TRYWAIT P1, [R0+URZ+0x50], R3 ;  /* 0x00005003000075a7 */ /* 0x0002a600080211ff */
[----:B--2---:R-:W-:Y:S05]  /*91b0*/  @!P1 NANOSLEEP.SYNCS 0x989680 ;  /* 0x009896800000995d */ /* 0x004fea0003900000 */
[----:B------:R-:W2:Y:S02]  /*91c0*/  @!P1 SYNCS.PHASECHK.TRANS64 P1, [R0+URZ+0x50], R3 ;  /* 0x00005003000095a7 */ /* 0x000ea400080210ff */
[----:B--2---:R-:W-:Y:S05]  /*91d0*/  @!P1 BRA `(.L_x_102) ;  /* 0xfffffffc00ec9947 */ /* 0x004fea000383ffff */
[----:B------:R-:W-:Y:S05]  /*91e0*/  BRA `(.L_x_101) ;  /* 0xffffffd0001c7947 */ /* 0x000fea000383ffff */
.L_x_104:
[----:B-1----:R1:W3:Y:S02]  /*91f0*/  SYNCS.PHASECHK.TRANS64.TRYWAIT P0, [R26+URZ+0xc0], R2 ;  /* 0x0000c0021a0075a7 */ /* 0x0022e400080011ff */
[----:B---3--:R-:W-:Y:S05]  /*9200*/  @!P0 NANOSLEEP.SYNCS 0x989680 ;  /* 0x009896800000895d */ /* 0x008fea0003900000 */
[----:B------:R-:W3:Y:S02]  /*9210*/  @!P0 SYNCS.PHASECHK.TRANS64 P0, [R26+URZ+0xc0], R2 ;  /* 0x0000c0021a0085a7 */ /* 0x000ee400080010ff */
[----:B---3--:R-:W-:Y:S05]  /*9220*/  @!P0 BRA `(.L_x_104) ;  /* 0xfffffffc00f08947 */ /* 0x008fea000383ffff */
[----:B------:R-:W-:Y:S05]  /*9230*/  BRA `(.L_x_103) ;  /* 0xffffffd000407947 */ /* 0x000fea000383ffff */
.L_x_113:
[----:B---3--:R3:W4:Y:S02]  /*9240*/  SYNCS.PHASECHK.TRANS64.TRYWAIT P0, [R4+URZ+0x50], R0 ;  /* 0x00005000040075a7 */ /* 0x00872400080011ff */
[----:B----4-:R-:W-:Y:S05]  /*9250*/  @!P0 NANOSLEEP.SYNCS 0x989680 ;  /* 0x009896800000895d */ /* 0x010fea0003900000 */
[----:B------:R-:W4:Y:S02]  /*9260*/  @!P0 SYNCS.PHASECHK.TRANS64 P0, [R4+URZ+0x50], R0 ;  /* 0x00005000040085a7 */ /* 0x000f2400080010ff */
[----:B----4-:R-:W-:Y:S05]  /*9270*/  @!P0 BRA `(.L_x_113) ;  /* 0xfffffffc00f08947 */ /* 0x010fea000383ffff */
[----:B------:R-:W-:Y:S05]  /*9280*/  BRA `(.L_x_112) ;  /* 0xffffffd8002c7947 */ /* 0x000fea000383ffff */
.L_x_121:
[----:B-1----:R1:W4:Y:S02]  /*9290*/  SYNCS.PHASECHK.TRANS64.TRYWAIT P0, [R2+URZ+0x50], R4 ;  /* 0x00005004020075a7 */ /* 0x00232400080011ff */
[----:B----4-:R-:W-:Y:S05]  /*92a0*/  @!P0 NANOSLEEP.SYNCS 0x989680 ;  /* 0x009896800000895d */ /* 0x010fea0003900000 */
[----:B------:R-:W4:Y:S02]  /*92b0*/  @!P0 SYNCS.PHASECHK.TRANS64 P0, [R2+URZ+0x50], R4 ;  /* 0x00005004020085a7 */ /* 0x000f2400080010ff */
[----:B----4-:R-:W-:Y:S05]  /*92c0*/  @!P0 BRA `(.L_x_121) ;  /* 0xfffffffc00f08947 */ /* 0x010fea000383ffff */
[----:B------:R-:W-:Y:S05]  /*92d0*/  BRA `(.L_x_120) ;  /* 0xffffffe0003c7947 */ /* 0x000fea000383ffff */
.L_x_129:
[----:B---3--:R3:W4:Y:S02]  /*92e0*/  SYNCS.PHASECHK.TRANS64.TRYWAIT P0, [R3+URZ+0x50], R0 ;  /* 0x00005000030075a7 */ /* 0x00872400080011ff */
[----:B----4-:R-:W-:Y:S05]  /*92f0*/  @!P0 NANOSLEEP.SYNCS 0x989680 ;  /* 0x009896800000895d */ /* 0x010fea0003900000 */
[----:B------:R-:W4:Y:S02]  /*9300*/  @!P0 SYNCS.PHASECHK.TRANS64 P0, [R3+URZ+0x50], R0 ;  /* 0x00005000030085a7 */ /* 0x000f2400080010ff */
[----:B----4-:R-:W-:Y:S05]  /*9310*/  @!P0 BRA `(.L_x_129) ;  /* 0xfffffffc00f08947 */ /* 0x010fea000383ffff */
[----:B------:R-:W-:Y:S05]  /*9320*/  BRA `(.L_x_128) ;  /* 0xffffffe800487947 */ /* 0x000fea000383ffff */
        .weak           $__internal_0_$__cuda_sm10x_tcgen05_guardrail_trap_col_being_dealloced_not_returned_by_alloc
        .type           $__internal_0_$__cuda_sm10x_tcgen05_guardrail_trap_col_being_dealloced_not_returned_by_alloc,@function
        .size           $__internal_0_$__cuda_sm10x_tcgen05_guardrail_trap_col_being_dealloced_not_returned_by_alloc,($__internal_1_$__cuda_sm10x_tcgen05_guardrail_trap_phase_invalid_during_alloc - $__internal_0_$__cuda_sm10x_tcgen05_guardrail_trap_col_being_dealloced_not_returned_by_alloc)
$__internal_0_$__cuda_sm10x_tcgen05_guardrail_trap_col_being_dealloced_not_returned_by_alloc:
[----:B------:R-:W-:Y:S05]  /*9330*/  BPT.TRAP 0x1 ;  /* 0x000000040000795c */ /* 0x000fea0000300000 */
[----:B------:R-:W-:-:S04]  /*9340*/  HFMA2 R3, -RZ, RZ, 0, 0 ;  /* 0x00000000ff037431 */ /* 0x000fc800000001ff */
[----:B------:R-:W-:Y:S05]  /*9350*/  RET.REL.NODEC R2 `(_ZN7cutlass13device_kernelINS_4gemm6kernel13GemmUniversalIN4cute5tupleIJiiiiEEENS1_10collective13CollectiveMmaINS1_35MainloopSm100TmaUmmaWarpSpecializedILi5ELi2ELi4ENS5_IJNS4_1CILi2EEESB_NSA_ILi1EEEEEEEENS5_IJNSA_ILi64EEENSA_ILi128EEENSA_ILi32EEEEEENS_6half_tENS5_IJlSC_lEEESJ_SK_NS4_8TiledMMAINS4_8MMA_AtomIJNS4_20SM100_MMA_F16BF16_SSISJ_SJ_fLi64ELi128ELNS4_4UMMA5MajorE0ELSP_0ELNSO_7ScaleInE0ELSQ_0EEEEEENS4_6LayoutINS5_IJSC_SC_SC_EEENS5_IJNSA_ILi0EEESV_SV_EEEEENS5_IJNS4_10UnderscoreESY_SY_EEEEENS4_23SM90_TMA_LOAD_MULTICASTENS4_14ComposedLayoutINS4_7SwizzleILi2ELi4ELi3EEENS4_18smem_ptr_flag_bitsILi16EEENST_INS5_IJNSA_ILi8EEESH_EEENS5_IJSH_SC_EEEEEEEvNS4_8identityES11_S1B_vS1C_EENS_8epilogue10collective18CollectiveEpilogueINS1E_23Sm100TmaWarpSpecializedILi4ELi2ELi16ELb1ELb0EEEJSI_NS5_IJNST_ISF_SC_EENST_ISH_SC_EEEEESJ_SK_SJ_SK_NS1E_6fusion15FusionCallbacksIS1I_NS1M_17LinearCombinationISJ_fSJ_fLNS_15FloatRoundStyleE2EEESI_S1L_JEEENS4_5SM1004TMEM4LOAD26SM100_TMEM_LOAD_16dp256b4xENS4_13SM90_TMA_LOADES1B_NS4_17SM75_U32x4_LDSM_NENS4_14SM90_TMA_STOREES1B_NS4_17SM90_U32x4_STSM_NENS4_39AutoVectorizingCopyWithAssumedAlignmentILi128EEEEEEvvEEEEvNT_6ParamsE) ;  /* 0xffffff6c02287950 */ /* 0x000fea0003c3ffff */
        .weak           $__internal_1_$__cuda_sm10x_tcgen05_guardrail_trap_phase_invalid_during_alloc
        .type           $__internal_1_$__cuda_sm10x_tcgen05_guardrail_trap_phase_invalid_during_alloc,@function
        .size           $__internal_1_$__cuda_sm10x_tcgen05_guardrail_trap_phase_invalid_during_alloc,($__internal_2_$__cuda_sm10x_tcgen05_guardrail_trap_unallocated_columns_being_dealloced - $__internal_1_$__cuda_sm10x_tcgen05_guardrail_trap_phase_invalid_during_alloc)
$__internal_1_$__cuda_sm10x_tcgen05_guardrail_trap_phase_invalid_during_alloc:
[----:B------:R-:W-:Y:S05]  /*9360*/  BPT.TRAP 0x1 ;  /* 0x000000040000795c */ /* 0x000fea0000300000 */
[----:B------:R-:W-:-:S04]  /*9370*/  MOV R5, 0x0 ;  /* 0x0000000000057802 */ /* 0x000fc80000000f00 */
[----:B------:R-:W-:Y:S05]  /*9380*/  RET.REL.NODEC R4 `(_ZN7cutlass13device_kernelINS_4gemm6kernel13GemmUniversalIN4cute5tupleIJiiiiEEENS1_10collective13CollectiveMmaINS1_35MainloopSm100TmaUmmaWarpSpecializedILi5ELi2ELi4ENS5_IJNS4_1CILi2EEESB_NSA_ILi1EEEEEEEENS5_IJNSA_ILi64EEENSA_ILi128EEENSA_ILi32EEEEEENS_6half_tENS5_IJlSC_lEEESJ_SK_NS4_8TiledMMAINS4_8MMA_AtomIJNS4_20SM100_MMA_F16BF16_SSISJ_SJ_fLi64ELi128ELNS4_4UMMA5MajorE0ELSP_0ELNSO_7ScaleInE0ELSQ_0EEEEEENS4_6LayoutINS5_IJSC_SC_SC_EEENS5_IJNSA_ILi0EEESV_SV_EEEEENS5_IJNS4_10UnderscoreESY_SY_EEEEENS4_23SM90_TMA_LOAD_MULTICASTENS4_14ComposedLayoutINS4_7SwizzleILi2ELi4ELi3EEENS4_18smem_ptr_flag_bitsILi16EEENST_INS5_IJNSA_ILi8EEESH_EEENS5_IJSH_SC_EEEEEEEvNS4_8identityES11_S1B_vS1C_EENS_8epilogue10collective18CollectiveEpilogueINS1E_23Sm100TmaWarpSpecializedILi4ELi2ELi16ELb1ELb0EEEJSI_NS5_IJNST_ISF_SC_EENST_ISH_SC_EEEEESJ_SK_SJ_SK_NS1E_6fusion15FusionCallbacksIS1I_NS1M_17LinearCombinationISJ_fSJ_fLNS_15FloatRoundStyleE2EEESI_S1L_JEEENS4_5SM1004TMEM4LOAD26SM100_TMEM_LOAD_16dp256b4xENS4_13SM90_TMA_LOADES1B_NS4_17SM75_U32x4_LDSM_NENS4_14SM90_TMA_STOREES1B_NS4_17SM90_U32x4_STSM_NENS4_39AutoVectorizingCopyWithAssumedAlignmentILi128EEEEEEvvEEEEvNT_6ParamsE) ;  /* 0xffffff6c041c7950 */ /* 0x000fea0003c3ffff */
        .weak           $__internal_2_$__cuda_sm10x_tcgen05_guardrail_trap_unallocated_columns_being_dealloced
        .type           $__internal_2_$__cuda_sm10x_tcgen05_guardrail_trap_unallocated_columns_being_dealloced,@function
        .size           $__internal_2_$__cuda_sm10x_tcgen05_guardrail_trap_unallocated_columns_being_dealloced,(.L_x_186 - $__internal_2_$__cuda_sm10x_tcgen05_guardrail_trap_unallocated_columns_being_dealloced)
$__internal_2_$__cuda_sm10x_tcgen05_guardrail_trap_unallocated_columns_being_dealloced:
[----:B------:R-:W-:Y:S05]  /*9390*/  BPT.TRAP 0x1 ;  /* 0x000000040000795c */ /* 0x000fea0000300000 */
[----:B------:R-:W-:-:S04]  /*93a0*/  HFMA2 R3, -RZ, RZ, 0, 0 ;  /* 0x00000000ff037431 */ /* 0x000fc800000001ff */
[----:B------:R-:W-:Y:S05]  /*93b0*/  RET.REL.NODEC R2 `(_ZN7cutlass13device_kernelINS_4gemm6kernel13GemmUniversalIN4cute5tupleIJiiiiEEENS1_10collective13CollectiveMmaINS1_35MainloopSm100TmaUmmaWarpSpecializedILi5ELi2ELi4ENS5_IJNS4_1CILi2EEESB_NSA_ILi1EEEEEEEENS5_IJNSA_ILi64EEENSA_ILi128EEENSA_ILi32EEEEEENS_6half_tENS5_IJlSC_lEEESJ_SK_NS4_8TiledMMAINS4_8MMA_AtomIJNS4_20SM100_MMA_F16BF16_SSISJ_SJ_fLi64ELi128ELNS4_4UMMA5MajorE0ELSP_0ELNSO_7ScaleInE0ELSQ_0EEEEEENS4_6LayoutINS5_IJSC_SC_SC_EEENS5_IJNSA_ILi0EEESV_SV_EEEEENS5_IJNS4_10UnderscoreESY_SY_EEEEENS4_23SM90_TMA_LOAD_MULTICASTENS4_14ComposedLayoutINS4_7SwizzleILi2ELi4ELi3EEENS4_18smem_ptr_flag_bitsILi16EEENST_INS5_IJNSA_ILi8EEESH_EEENS5_IJSH_SC_EEEEEEEvNS4_8identityES11_S1B_vS1C_EENS_8epilogue10collective18CollectiveEpilogueINS1E_23Sm100TmaWarpSpecializedILi4ELi2ELi16ELb1ELb0EEEJSI_NS5_IJNST_ISF_SC_EENST_ISH_SC_EEEEESJ_SK_SJ_SK_NS1E_6fusion15FusionCallbacksIS1I_NS1M_17LinearCombinationISJ_fSJ_fLNS_15FloatRoundStyleE2EEESI_S1L_JEEENS4_5SM1004TMEM4LOAD26SM100_TMEM_LOAD_16dp256b4xENS4_13SM90_TMA_LOADES1B_NS4_17SM75_U32x4_LDSM_NENS4_14SM90_TMA_STOREES1B_NS4_17SM90_U32x4_STSM_NENS4_39AutoVectorizingCopyWithAssumedAlignmentILi128EEEEEEvvEEEEvNT_6ParamsE) ;  /* 0xffffff6c02107950 */ /* 0x000fea0003c3ffff */
.L_x_185:
[----:B------:R-:W-:-:S00]  /*93c0*/  BRA `(.L_x_185) ;  /* 0xfffffffc00fc7947 */ /* 0x000fc0000383ffff */
[----:B------:R-:W-:-:S00]  /*93d0*/  NOP ;  /* 0x0000000000007918 */ /* 0x000fc00000000000 */
        /* <DEDUP_REMOVED lines=10> */
.L_x_186:


//--------------------- .nv.global.init           --------------------------
	.section	.nv.global.init,"aw",@progbits
.nv.global.init:
	.type		$str$27,@object
	.size		$str$27,($str$28 - $str$27)
$str$27:
        /*0000*/ 	.byte	0x28, 0x61, 0x64, 0x64, 0x72, 0x65, 0x73, 0x73, 0x20, 0x26, 0x20, 0x6d, 0x61, 0x73, 0x6b, 0x29
        /*0010*/ 	.byte	0x20, 0x3d, 0x3d, 0x20, 0x30, 0x00
	.type		$str$28,@object
	.size		$str$28,($str$26 - $str$28)
$str$28:
        /*0016*/ 	.byte	0x2f, 0x74, 0x6d, 0x70, 0x2f, 0x63, 0x75, 0x74, 0x6c, 0x61, 0x73, 0x73, 0x5f, 0x73, 0x77, 0x65
        /*0026*/ 	.byte	0x65, 0x70, 0x5f, 0x73, 0x72, 0x63, 0x2f, 0x69, 0x6e, 0x63, 0x6c, 0x75, 0x64, 0x65, 0x2f, 0x63
        /*0036*/ 	.byte	0x75, 0x74, 0x65, 0x2f, 0x70, 0x6f, 0x69, 0x6e, 0x74, 0x65, 0x72, 0x5f, 0x66, 0x6c, 0x61, 0x67
        /*0046*/ 	.byte	0x67, 0x65, 0x64, 0x2e, 0x68, 0x70, 0x70, 0x00
	.type		$str$26,@object
	.size		$str$26,($str$25 - $str$26)
$str$26:
        /*004e*/ 	.byte	0x2f, 0x74, 0x6d, 0x70, 0x2f, 0x63, 0x75, 0x74, 0x6c, 0x61, 0x73, 0x73, 0x5f, 0x73, 0x77, 0x65
        /*005e*/ 	.byte	0x65, 0x70, 0x5f, 0x73, 0x72, 0x63, 0x2f, 0x69, 0x6e, 0x63, 0x6c, 0x75, 0x64, 0x65, 0x2f, 0x63
        /*006e*/ 	.byte	0x75, 0x74, 0x65, 0x2f, 0x61, 0x74, 0x6f, 0x6d, 0x2f, 0x63, 0x6f, 0x70, 0x79, 0x5f, 0x74, 0x72
        /*007e*/ 	.byte	0x61, 0x69, 0x74, 0x73, 0x5f, 0x73, 0x6d, 0x31, 0x30, 0x30, 0x2e, 0x68, 0x70, 0x70, 0x00
	.type		$str$25,@object
	.size		$str$25,(__unnamed_1 - $str$25)
$str$25:
        /*008d*/ 	.byte	0x28, 0x28, 0x75, 0x69, 0x6e, 0x74, 0x33, 0x32, 0x5f, 0x74, 0x28, 0x74, 0x68, 0x72, 0x65, 0x61
        /*009d*/ 	.byte	0x64, 0x49, 0x64, 0x78, 0x2e, 0x78, 0x29, 0x20, 0x2f, 0x20, 0x33, 0x32, 0x29, 0x20, 0x25, 0x20
        /*00ad*/ 	.byte	0x34, 0x29, 0x20, 0x3d, 0x3d, 0x20, 0x28, 0x28, 0x28, 0x74, 0x6d, 0x65, 0x6d, 0x5f, 0x61, 0x64
        /*00bd*/ 	.byte	0x64, 0x72, 0x20, 0x3e, 0x3e, 0x20, 0x31, 0x36, 0x29, 0x20, 0x2f, 0x20, 0x33, 0x32, 0x29, 0x20
        /*00cd*/ 	.byte	0x25, 0x20, 0x34, 0x29, 0x00
	.type		__unnamed_1,@object
	.size		__unnamed_1,(__unnamed_2 - __unnamed_1)
__unnamed_1:
        /*00d2*/ 	.byte	0x61, 0x75, 0x74, 0x6f, 0x20, 0x63, 0x75, 0x74, 0x65, 0x3a, 0x3a, 0x61, 0x73, 0x5f, 0x70, 0x6f
        /* <DEDUP_REMOVED lines=24> */
        /*0262*/ 	.byte	0x3e, 0x3e, 0x3e, 0x5d, 0x00
	.type		__unnamed_2,@object
	.size		__unnamed_2,(.L_2 - __unnamed_2)
__unnamed_2:
        /* <DEDUP_REMOVED lines=46> */
.L_2:


//--------------------- .nv.shared._ZN7cutlass13device_kernelINS_4gemm6kernel13GemmUniversalIN4cute5tupleIJiiiiEEENS1_10collective13CollectiveMmaINS1_35MainloopSm100TmaUmmaWarpSpecializedILi5ELi2ELi4ENS5_IJNS4_1CILi2EEESB_NSA_ILi1EEEEEEEENS5_IJNSA_ILi64EEENSA_ILi128EEENSA_ILi32EEEEEENS_6half_tENS5_IJlSC_lEEESJ_SK_NS4_8TiledMMAINS4_8MMA_AtomIJNS4_20SM100_MMA_F16BF16_SSISJ_SJ_fLi64ELi128ELNS4_4UMMA5MajorE0ELSP_0ELNSO_7ScaleInE0ELSQ_0EEEEEENS4_6LayoutINS5_IJSC_SC_SC_EEENS5_IJNSA_ILi0EEESV_SV_EEEEENS5_IJNS4_10UnderscoreESY_SY_EEEEENS4_23SM90_TMA_LOAD_MULTICASTENS4_14ComposedLayoutINS4_7SwizzleILi2ELi4ELi3EEENS4_18smem_ptr_flag_bitsILi16EEENST_INS5_IJNSA_ILi8EEESH_EEENS5_IJSH_SC_EEEEEEEvNS4_8identityES11_S1B_vS1C_EENS_8epilogue10collective18CollectiveEpilogueINS1E_23Sm100TmaWarpSpecializedILi4ELi2ELi16ELb1ELb0EEEJSI_NS5_IJNST_ISF_SC_EENST_ISH_SC_EEEEESJ_SK_SJ_SK_NS1E_6fusion15FusionCallbacksIS1I_NS1M_17LinearCombinationISJ_fSJ_fLNS_15FloatRoundStyleE2EEESI_S1L_JEEENS4_5SM1004TMEM4LOAD26SM100_TMEM_LOAD_16dp256b4xENS4_13SM90_TMA_LOADES1B_NS4_17SM75_U32x4_LDSM_NENS4_14SM90_TMA_STOREES1B_NS4_17SM90_U32x4_STSM_NENS4_39AutoVectorizingCopyWithAssumedAlignmentILi128EEEEEEvvEEEEvNT_6ParamsE --------------------------
	.section	.nv.shared._ZN7cutlass13device_kernelINS_4gemm6kernel13GemmUniversalIN4cute5tupleIJiiiiEEENS1_10collective13CollectiveMmaINS1_35MainloopSm100TmaUmmaWarpSpecializedILi5ELi2ELi4ENS5_IJNS4_1CILi2EEESB_NSA_ILi1EEEEEEEENS5_IJNSA_ILi64EEENSA_ILi128EEENSA_ILi32EEEEEENS_6half_tENS5_IJlSC_lEEESJ_SK_NS4_8TiledMMAINS4_8MMA_AtomIJNS4_20SM100_MMA_F16BF16_SSISJ_SJ_fLi64ELi128ELNS4_4UMMA5MajorE0ELSP_0ELNSO_7ScaleInE0ELSQ_0EEEEEENS4_6LayoutINS5_IJSC_SC_SC_EEENS5_IJNSA_ILi0EEESV_SV_EEEEENS5_IJNS4_10UnderscoreESY_SY_EEEEENS4_23SM90_TMA_LOAD_MULTICASTENS4_14ComposedLayoutINS4_7SwizzleILi2ELi4ELi3EEENS4_18smem_ptr_flag_bitsILi16EEENST_INS5_IJNSA_ILi8EEESH_EEENS5_IJSH_SC_EEEEEEEvNS4_8identityES11_S1B_vS1C_EENS_8epilogue10collective18CollectiveEpilogueINS1E_23Sm100TmaWarpSpecializedILi4ELi2ELi16ELb1ELb0EEEJSI_NS5_IJNST_ISF_SC_EENST_ISH_SC_EEEEESJ_SK_SJ_SK_NS1E_6fusion15FusionCallbacksIS1I_NS1M_17LinearCombinationISJ_fSJ_fLNS_15FloatRoundStyleE2EEESI_S1L_JEEENS4_5SM1004TMEM4LOAD26SM100_TMEM_LOAD_16dp256b4xENS4_13SM90_TMA_LOADES1B_NS4_17SM75_U32x4_LDSM_NENS4_14SM90_TMA_STOREES1B_NS4_17SM90_U32x4_STSM_NENS4_39AutoVectorizingCopyWithAssumedAlignmentILi128EEEEEEvvEEEEvNT_6ParamsE,"aw",@nobits
	.sectionflags	@""
	.align	16
	.zero		1024


//--------------------- .nv.shared.reserved.0     --------------------------
	.section	.nv.shared.reserved.0,"aw",@nobits
	.weak		__nv_reservedSMEM_offset_0_alias
	.size		__nv_reservedSMEM_offset_0_alias, 0, 64
	.other		__nv_reservedSMEM_offset_0_alias,@"STO_CUDA_RESERVED_SHARED STV_DEFAULT"
__nv_reservedSMEM_offset_0_alias:
	.zero		0
.nv.shared.reserved.0:
	.zero		64
	.weak		__nv_reservedSMEM_tcgen05_partition
	.type		__nv_reservedSMEM_tcgen05_partition,@object
	.size		__nv_reservedSMEM_tcgen05_partition,(.L_0 - __nv_reservedSMEM_tcgen05_partition)
__nv_reservedSMEM_tcgen05_partition:
	.zero		32
.L_0:


//--------------------- .nv.global                --------------------------
	.section	.nv.global,"aw",@nobits
.nv.global:
	.type		_ZN39_INTERNAL_dc2c6f24_4_k_cu_c8d82ef6_82184cute1_E,@object
	.size		_ZN39_INTERNAL_dc2c6f24_4_k_cu_c8d82ef6_82184cute1_E,(_ZN39_INTERNAL_dc2c6f24_4_k_cu_c8d82ef6_82184cuda3std3__45__cpo6cbeginE - _ZN39_INTERNAL_dc2c6f24_4_k_cu_c8d82ef6_82184cute1_E)
_ZN39_INTERNAL_dc2c6f24_4_k_cu_c8d82ef6_82184cute1_E:
	.zero		1
	.type		_ZN39_INTERNAL_dc2c6f24_4_k_cu_c8d82ef6_82184cuda3std3__45__cpo6cbeginE,@object
	.size		_ZN39_INTERNAL_dc2c6f24_4_k_cu_c8d82ef6_82184cuda3std3__45__cpo6cbeginE,(_ZN39_INTERNAL_dc2c6f24_4_k_cu_c8d82ef6_82184cuda3std3__48in_placeE - _ZN39_INTERNAL_dc2c6f24_4_k_cu_c8d82ef6_82184cuda3std3__45__cpo6cbeginE)
_ZN39_INTERNAL_dc2c6f24_4_k_cu_c8d82ef6_82184cuda3std3__45__cpo6cbeginE:
	.zero		1
	.type		_ZN39_INTERNAL_dc2c6f24_4_k_cu_c8d82ef6_82184cuda3std3__48in_placeE,@object
	.size		_ZN39_INTERNAL_dc2c6f24_4_k_cu_c8d82ef6_82184cuda3std3__48in_placeE,(_ZN39_INTERNAL_dc2c6f24_4_k_cu_c8d82ef6_82184cuda3std6ranges3__45__cpo9iter_moveE - _ZN39_INTERNAL_dc2c6f24_4_k_cu_c8d82ef6_82184cuda3std3__48in_placeE)
_ZN39_INTERNAL_dc2c6f24_4_k_cu_c8d82ef6_82184cuda3std3__48in_placeE:
	.zero		1
	.type		_ZN39_INTERNAL_dc2c6f24_4_k_cu_c8d82ef6_82184cuda3std6ranges3__45__cpo9iter_moveE,@object
	.size		_ZN39_INTERNAL_dc2c6f24_4_k_cu_c8d82ef6_82184cuda3std6ranges3__45__cpo9iter_moveE,(_ZN39_INTERNAL_dc2c6f24_4_k_cu_c8d82ef6_82184cuda3std3__45__cpo5beginE - _ZN39_INTERNAL_dc2c6f24_4_k_cu_c8d82ef6_82184cuda3std6ranges3__45__cpo9iter_moveE)
_ZN39_INTERNAL_dc2c6f24_4_k_cu_c8d82ef6_82184cuda3std6ranges3__45__cpo9iter_moveE:
	.zero		1
	.type		_ZN39_INTERNAL_dc2c6f24_4_k_cu_c8d82ef6_82184cuda3std3__45__cpo5beginE,@object
	.size		_ZN39_INTERNAL_dc2c6f24_4_k_cu_c8d82ef6_82184cuda3std3__45__cpo5beginE,(_ZN39_INTERNAL_dc2c6f24_4_k_cu_c8d82ef6_82184cuda3std3__441_GLOBAL__N__dc2c6f24_4_k_cu_c8d82ef6_82186ignoreE - _ZN39_INTERNAL_dc2c6f24_4_k_cu_c8d82ef6_82184cuda3std3__45__cpo5beginE)
_ZN39_INTERNAL_dc2c6f24_4_k_cu_c8d82ef6_82184cuda3std3__45__cpo5beginE:
	.zero		1
	.type		_ZN39_INTERNAL_dc2c6f24_4_k_cu_c8d82ef6_82184cuda3std3__441_GLOBAL__N__dc2c6f24_4_k_cu_c8d82ef6_82186ignoreE,@object
	.size		_ZN39_INTERNAL_dc2c6f24_4_k_cu_c8d82ef6_82184cuda3std3__441_GLOBAL__N__dc2c6f24_4_k_cu_c8d82ef6_82186ignoreE,(_ZN39_INTERNAL_dc2c6f24_4_k_cu_c8d82ef6_82184cute7productE - _ZN39_INTERNAL_dc2c6f24_4_k_cu_c8d82ef6_82184cuda3std3__441_GLOBAL__N__dc2c6f24_4_k_cu_c8d82ef6_82186ignoreE)
_ZN39_INTERNAL_dc2c6f24_4_k_cu_c8d82ef6_82184cuda3std3__441_GLOBAL__N__dc2c6f24_4_k_cu_c8d82ef6_82186ignoreE:
	.zero		1
	.type		_ZN39_INTERNAL_dc2c6f24_4_k_cu_c8d82ef6_82184cute7productE,@object
	.size		_ZN39_INTERNAL_dc2c6f24_4_k_cu_c8d82ef6_82184cute7productE,(_ZN39_INTERNAL_dc2c6f24_4_k_cu_c8d82ef6_82184cuda3std3__45__cpo3endE - _ZN39_INTERNAL_dc2c6f24_4_k_cu_c8d82ef6_82184cute7productE)
_ZN39_INTERNAL_dc2c6f24_4_k_cu_c8d82ef6_82184cute7productE:
	.zero		1
	.type		_ZN39_INTERNAL_dc2c6f24_4_k_cu_c8d82ef6_82184cuda3std3__45__cpo3endE,@object
	.size		_ZN39_INTERNAL_dc2c6f24_4_k_cu_c8d82ef6_82184cuda3std3__45__cpo3endE,(_ZN39_INTERNAL_dc2c6f24_4_k_cu_c8d82ef6_82184cuda3std3__419piecewise_constructE - _ZN39_INTERNAL_dc2c6f24_4_k_cu_c8d82ef6_82184cuda3std3__45__cpo3endE)
_ZN39_INTERNAL_dc2c6f24_4_k_cu_c8d82ef6_82184cuda3std3__45__cpo3endE:
	.zero		1
	.type		_ZN39_INTERNAL_dc2c6f24_4_k_cu_c8d82ef6_82184cuda3std3__419piecewise_constructE,@object
	.size		_ZN39_INTERNAL_dc2c6f24_4_k_cu_c8d82ef6_82184cuda3std3__419piecewise_constructE,(_ZN39_INTERNAL_dc2c6f24_4_k_cu_c8d82ef6_82184cuda3std3__45__cpo4cendE - _ZN39_INTERNAL_dc2c6f24_4_k_cu_c8d82ef6_82184cuda3std3__419piecewise_constructE)
_ZN39_INTERNAL_dc2c6f24_4_k_cu_c8d82ef6_82184cuda3std3__419piecewise_constructE:
	.zero		1
	.type		_ZN39_INTERNAL_dc2c6f24_4_k_cu_c8d82ef6_82184cuda3std3__45__cpo4cendE,@object
	.size		_ZN39_INTERNAL_dc2c6f24_4_k_cu_c8d82ef6_82184cuda3std3__45__cpo4cendE,(_ZN39_INTERNAL_dc2c6f24_4_k_cu_c8d82ef6_82184cuda3std6ranges3__45__cpo4swapE - _ZN39_INTERNAL_dc2c6f24_4_k_cu_c8d82ef6_82184cuda3std3__45__cpo4cendE)
_ZN39_INTERNAL_dc2c6f24_4_k_cu_c8d82ef6_82184cuda3std3__45__cpo4cendE:
	.zero		1
	.type		_ZN39_INTERNAL_dc2c6f24_4_k_cu_c8d82ef6_82184cuda3std6ranges3__45__cpo4swapE,@object
	.size		_ZN39_INTERNAL_dc2c6f24_4_k_cu_c8d82ef6_82184cuda3std6ranges3__45__cpo4swapE,(.L_10 - _ZN39_INTERNAL_dc2c6f24_4_k_cu_c8d82ef6_82184cuda3std6ranges3__45__cpo4swapE)
_ZN39_INTERNAL_dc2c6f24_4_k_cu_c8d82ef6_82184cuda3std6ranges3__45__cpo4swapE:
	.zero		1
.L_10:


//--------------------- .nv.constant0._ZN7cutlass13device_kernelINS_4gemm6kernel13GemmUniversalIN4cute5tupleIJiiiiEEENS1_10collective13CollectiveMmaINS1_35MainloopSm100TmaUmmaWarpSpecializedILi5ELi2ELi4ENS5_IJNS4_1CILi2EEESB_NSA_ILi1EEEEEEEENS5_IJNSA_ILi64EEENSA_ILi128EEENSA_ILi32EEEEEENS_6half_tENS5_IJlSC_lEEESJ_SK_NS4_8TiledMMAINS4_8MMA_AtomIJNS4_20SM100_MMA_F16BF16_SSISJ_SJ_fLi64ELi128ELNS4_4UMMA5MajorE0ELSP_0ELNSO_7ScaleInE0ELSQ_0EEEEEENS4_6LayoutINS5_IJSC_SC_SC_EEENS5_IJNSA_ILi0EEESV_SV_EEEEENS5_IJNS4_10UnderscoreESY_SY_EEEEENS4_23SM90_TMA_LOAD_MULTICASTENS4_14ComposedLayoutINS4_7SwizzleILi2ELi4ELi3EEENS4_18smem_ptr_flag_bitsILi16EEENST_INS5_IJNSA_ILi8EEESH_EEENS5_IJSH_SC_EEEEEEEvNS4_8identityES11_S1B_vS1C_EENS_8epilogue10collective18CollectiveEpilogueINS1E_23Sm100TmaWarpSpecializedILi4ELi2ELi16ELb1ELb0EEEJSI_NS5_IJNST_ISF_SC_EENST_ISH_SC_EEEEESJ_SK_SJ_SK_NS1E_6fusion15FusionCallbacksIS1I_NS1M_17LinearCombinationISJ_fSJ_fLNS_15FloatRoundStyleE2EEESI_S1L_JEEENS4_5SM1004TMEM4LOAD26SM100_TMEM_LOAD_16dp256b4xENS4_13SM90_TMA_LOADES1B_NS4_17SM75_U32x4_LDSM_NENS4_14SM90_TMA_STOREES1B_NS4_17SM90_U32x4_STSM_NENS4_39AutoVectorizingCopyWithAssumedAlignmentILi128EEEEEEvvEEEEvNT_6ParamsE --------------------------
	.section	.nv.constant0._ZN7cutlass13device_kernelINS_4gemm6kernel13GemmUniversalIN4cute5tupleIJiiiiEEENS1_10collective13CollectiveMmaINS1_35MainloopSm100TmaUmmaWarpSpecializedILi5ELi2ELi4ENS5_IJNS4_1CILi2EEESB_NSA_ILi1EEEEEEEENS5_IJNSA_ILi64EEENSA_ILi128EEENSA_ILi32EEEEEENS_6half_tENS5_IJlSC_lEEESJ_SK_NS4_8TiledMMAINS4_8MMA_AtomIJNS4_20SM100_MMA_F16BF16_SSISJ_SJ_fLi64ELi128ELNS4_4UMMA5MajorE0ELSP_0ELNSO_7ScaleInE0ELSQ_0EEEEEENS4_6LayoutINS5_IJSC_SC_SC_EEENS5_IJNSA_ILi0EEESV_SV_EEEEENS5_IJNS4_10UnderscoreESY_SY_EEEEENS4_23SM90_TMA_LOAD_MULTICASTENS4_14ComposedLayoutINS4_7SwizzleILi2ELi4ELi3EEENS4_18smem_ptr_flag_bitsILi16EEENST_INS5_IJNSA_ILi8EEESH_EEENS5_IJSH_SC_EEEEEEEvNS4_8identityES11_S1B_vS1C_EENS_8epilogue10collective18CollectiveEpilogueINS1E_23Sm100TmaWarpSpecializedILi4ELi2ELi16ELb1ELb0EEEJSI_NS5_IJNST_ISF_SC_EENST_ISH_SC_EEEEESJ_SK_SJ_SK_NS1E_6fusion15FusionCallbacksIS1I_NS1M_17LinearCombinationISJ_fSJ_fLNS_15FloatRoundStyleE2EEESI_S1L_JEEENS4_5SM1004TMEM4LOAD26SM100_TMEM_LOAD_16dp256b4xENS4_13SM90_TMA_LOADES1B_NS4_17SM75_U32x4_LDSM_NENS4_14SM90_TMA_STOREES1B_NS4_17SM90_U32x4_STSM_NENS4_39AutoVectorizingCopyWithAssumedAlignmentILi128EEEEEEvvEEEEvNT_6ParamsE,"a",@progbits
	.sectionflags	@""
	.align	4
.nv.constant0._ZN7cutlass13device_kernelINS_4gemm6kernel13GemmUniversalIN4cute5tupleIJiiiiEEENS1_10collective13CollectiveMmaINS1_35MainloopSm100TmaUmmaWarpSpecializedILi5ELi2ELi4ENS5_IJNS4_1CILi2EEESB_NSA_ILi1EEEEEEEENS5_IJNSA_ILi64EEENSA_ILi128EEENSA_ILi32EEEEEENS_6half_tENS5_IJlSC_lEEESJ_SK_NS4_8TiledMMAINS4_8MMA_AtomIJNS4_20SM100_MMA_F16BF16_SSISJ_SJ_fLi64ELi128ELNS4_4UMMA5MajorE0ELSP_0ELNSO_7ScaleInE0ELSQ_0EEEEEENS4_6LayoutINS5_IJSC_SC_SC_EEENS5_IJNSA_ILi0EEESV_SV_EEEEENS5_IJNS4_10UnderscoreESY_SY_EEEEENS4_23SM90_TMA_LOAD_MULTICASTENS4_14ComposedLayoutINS4_7SwizzleILi2ELi4ELi3EEENS4_18smem_ptr_flag_bitsILi16EEENST_INS5_IJNSA_ILi8EEESH_EEENS5_IJSH_SC_EEEEEEEvNS4_8identityES11_S1B_vS1C_EENS_8epilogue10collective18CollectiveEpilogueINS1E_23Sm100TmaWarpSpecializedILi4ELi2ELi16ELb1ELb0EEEJSI_NS5_IJNST_ISF_SC_EENST_ISH_SC_EEEEESJ_SK_SJ_SK_NS1E_6fusion15FusionCallbacksIS1I_NS1M_17LinearCombinationISJ_fSJ_fLNS_15FloatRoundStyleE2EEESI_S1L_JEEENS4_5SM1004TMEM4LOAD26SM100_TMEM_LOAD_16dp256b4xENS4_13SM90_TMA_LOADES1B_NS4_17SM75_U32x4_LDSM_NENS4_14SM90_TMA_STOREES1B_NS4_17SM90_U32x4_STSM_NENS4_39AutoVectorizingCopyWithAssumedAlignmentILi128EEEEEEvvEEEEvNT_6ParamsE:
	.zero		2944


//--------------------- SYMBOLS --------------------------

	.type		.nv.reservedSmem.offset0,@object
	.size		.nv.reservedSmem.offset0,0x4
	.type		.nv.reservedSmem.cap,@object
	.size		.nv.reservedSmem.cap,0x4
	.type		__assertfail,@function
